// auto-generated by cutlass_sweep.fmha — config: {"arch": "sm_90", "direction": "fwd", "dtype": "bf16", "head_dim": 128, "mask": "none", "schedule": "pingpong", "tile_kv": 128, "tile_q": 128}
#include "cutlass/cutlass.h"
#include "cute/tensor.hpp"
#include "cutlass/device_kernel.h"
#include "cutlass/kernel_hardware_info.h"
#include "88_hopper_fmha/collective/fmha_fusion.hpp"
#include "88_hopper_fmha/kernel/fmha_kernel_builder.hpp"

using namespace cute;
using Element = cutlass::bfloat16_t;
using TileShape = Shape<_128, _128, _128>;
using StrideQ = cute::tuple<int, _1, cute::tuple<int, int>>;
using StrideK = cute::tuple<int, _1, cute::tuple<int, int>>;
using StrideV = cute::tuple<int, cute::_1, cute::tuple<int, int>>;

using Kernel = typename cutlass::fmha::kernel::FmhaBuilder<
    Element, float, float,
    TileShape, StrideQ, StrideK, StrideV,
    cutlass::fmha::collective::DefaultFusion,
    cutlass::gemm::KernelTmaWarpSpecializedPingpong
  >::Kernel;

auto* _anchor = &cutlass::device_kernel<Kernel>;


// ===== COMPILED SASS (sm_90a) =====

	.target	sm_90a

	.elftype	@"ET_EXEC"


//--------------------- .note.nv.tkinfo           --------------------------
	.section	.note.nv.tkinfo,"",@"SHT_NOTE"
	.sectionflags	@"SHF_NOTE_NV_TKINFO"
	.tkinfo
        /*0018*/ 	.word	0x00000002
        /*0030*/ 	.string	""
        /*0030*/ 	.string	"ptxas"
        /*0030*/ 	.string	"Cuda compilation tools, release 13.0, V13.0.88"
        /*0030*/ 	.string	"Build cuda_13.0.r13.0/compiler.36424714_0"
        /*0030*/ 	.string	"-arch sm_90a -m 64 "



//--------------------- .note.nv.cuinfo           --------------------------
	.section	.note.nv.cuinfo,"",@"SHT_NOTE"
	.sectionflags	@"SHF_NOTE_NV_CUINFO"
        /*0018*/ 	.short	0x0002
        /*001a*/ 	.short	0x005a
        /*001c*/ 	.short	0x0082
	.zero		2


//--------------------- .nv.info                  --------------------------
	.section	.nv.info,"",@"SHT_CUDA_INFO"
	.align	4


	//----- nvinfo : EIATTR_REGCOUNT
	.align		4
        /*0000*/ 	.byte	0x04, 0x2f
        /*0002*/ 	.short	(.L_16 - .L_15)
	.align		4
.L_15:
        /*0004*/ 	.word	index@(_ZN7cutlass13device_kernelINS_4fmha6kernel28FmhaKernelTmaWarpSpecializedINS1_10collective30FmhaMainloopTmaWarpSpecializedINS_10bfloat16_tEffN4cute5tupleIJNS7_1CILi128EEESA_SA_EEENS8_IJiNS9_ILi1EEENS8_IJiiEEEEEESE_SE_NS4_13DefaultFusionEJNS2_6OptionILNS2_3TagE0ENS9_ILb1EEEEENSG_ILSH_2ESI_EEEEENS4_15FmhaFwdEpilogueIS6_fNS8_IJNS9_ILi64EEESA_SA_EEEEENS2_23PersistentTileSchedulerEJSJ_SK_EEEEEvNT_6ParamsE)
        /*0008*/ 	.word	0x000000a8


	//----- nvinfo : EIATTR_FRAME_SIZE
	.align		4
.L_16:
        /*000c*/ 	.byte	0x04, 0x11
        /*000e*/ 	.short	(.L_18 - .L_17)
	.align		4
.L_17:
        /*0010*/ 	.word	index@($__internal_0_$__cuda_sm20_rcp_rn_f32_slowpath)
        /*0014*/ 	.word	0x00000000


	//----- nvinfo : EIATTR_FRAME_SIZE
	.align		4
.L_18:
        /*0018*/ 	.byte	0x04, 0x11
        /*001a*/ 	.short	(.L_20 - .L_19)
	.align		4
.L_19:
        /*001c*/ 	.word	index@(_ZN7cutlass13device_kernelINS_4fmha6kernel28FmhaKernelTmaWarpSpecializedINS1_10collective30FmhaMainloopTmaWarpSpecializedINS_10bfloat16_tEffN4cute5tupleIJNS7_1CILi128EEESA_SA_EEENS8_IJiNS9_ILi1EEENS8_IJiiEEEEEESE_SE_NS4_13DefaultFusionEJNS2_6OptionILNS2_3TagE0ENS9_ILb1EEEEENSG_ILSH_2ESI_EEEEENS4_15FmhaFwdEpilogueIS6_fNS8_IJNS9_ILi64EEESA_SA_EEEEENS2_23PersistentTileSchedulerEJSJ_SK_EEEEEvNT_6ParamsE)
        /*0020*/ 	.word	0x00000000


	//----- nvinfo : EIATTR_MIN_STACK_SIZE
	.align		4
.L_20:
        /*0024*/ 	.byte	0x04, 0x12
        /*0026*/ 	.short	(.L_22 - .L_21)
	.align		4
.L_21:
        /*0028*/ 	.word	index@(_ZN7cutlass13device_kernelINS_4fmha6kernel28FmhaKernelTmaWarpSpecializedINS1_10collective30FmhaMainloopTmaWarpSpecializedINS_10bfloat16_tEffN4cute5tupleIJNS7_1CILi128EEESA_SA_EEENS8_IJiNS9_ILi1EEENS8_IJiiEEEEEESE_SE_NS4_13DefaultFusionEJNS2_6OptionILNS2_3TagE0ENS9_ILb1EEEEENSG_ILSH_2ESI_EEEEENS4_15FmhaFwdEpilogueIS6_fNS8_IJNS9_ILi64EEESA_SA_EEEEENS2_23PersistentTileSchedulerEJSJ_SK_EEEEEvNT_6ParamsE)
        /*002c*/ 	.word	0x00000000
.L_22:


//--------------------- .nv.compat                --------------------------
	.section	.nv.compat,"",@"SHT_CUDA_COMPAT_INFO"
	.align	4
        /*0000*/ 	.byte	0x02, 0x09, 0x01, 0x00, 0x02, 0x02, 0x04, 0x00, 0x02, 0x05, 0x05, 0x00, 0x03, 0x07, 0x01, 0x01
        /*0010*/ 	.byte	0x02, 0x03, 0x01, 0x00, 0x02, 0x06, 0x01, 0x00, 0x04, 0x0b, 0x08, 0x00, 0x00, 0x00, 0x00, 0x00
        /*0020*/ 	.byte	0x00, 0x00, 0x00, 0x00


//--------------------- .nv.info._ZN7cutlass13device_kernelINS_4fmha6kernel28FmhaKernelTmaWarpSpecializedINS1_10collective30FmhaMainloopTmaWarpSpecializedINS_10bfloat16_tEffN4cute5tupleIJNS7_1CILi128EEESA_SA_EEENS8_IJiNS9_ILi1EEENS8_IJiiEEEEEESE_SE_NS4_13DefaultFusionEJNS2_6OptionILNS2_3TagE0ENS9_ILb1EEEEENSG_ILSH_2ESI_EEEEENS4_15FmhaFwdEpilogueIS6_fNS8_IJNS9_ILi64EEESA_SA_EEEEENS2_23PersistentTileSchedulerEJSJ_SK_EEEEEvNT_6ParamsE --------------------------
	.section	.nv.info._ZN7cutlass13device_kernelINS_4fmha6kernel28FmhaKernelTmaWarpSpecializedINS1_10collective30FmhaMainloopTmaWarpSpecializedINS_10bfloat16_tEffN4cute5tupleIJNS7_1CILi128EEESA_SA_EEENS8_IJiNS9_ILi1EEENS8_IJiiEEEEEESE_SE_NS4_13DefaultFusionEJNS2_6OptionILNS2_3TagE0ENS9_ILb1EEEEENSG_ILSH_2ESI_EEEEENS4_15FmhaFwdEpilogueIS6_fNS8_IJNS9_ILi64EEESA_SA_EEEEENS2_23PersistentTileSchedulerEJSJ_SK_EEEEEvNT_6ParamsE,"",@"SHT_CUDA_INFO"
	.sectionflags	@""
	.align	4


	//----- nvinfo : EIATTR_CUDA_API_VERSION
	.align		4
        /*0000*/ 	.byte	0x04, 0x37
        /*0002*/ 	.short	(.L_24 - .L_23)
.L_23:
        /*0004*/ 	.word	0x00000082


	//----- nvinfo : EIATTR_KPARAM_INFO
	.align		4
.L_24:
        /*0008*/ 	.byte	0x04, 0x17
        /*000a*/ 	.short	(.L_26 - .L_25)
.L_25:
        /*000c*/ 	.word	0x00000000
        /*0010*/ 	.short	0x0000
        /*0012*/ 	.short	0x0070
        /*0014*/ 	.byte	0x00, 0xf0, 0x01, 0x20


	//----- nvinfo : EIATTR_SPARSE_MMA_MASK
	.align		4
.L_26:
        /*0018*/ 	.byte	0x03, 0x50
        /*001a*/ 	.short	0x0000


	//----- nvinfo : EIATTR_MAXREG_COUNT
	.align		4
        /*001c*/ 	.byte	0x03, 0x1b
        /*001e*/ 	.short	0x00a8


	//----- nvinfo : EIATTR_NUM_BARRIERS
	.align		4
        /*0020*/ 	.byte	0x02, 0x4c
        /*0022*/ 	.byte	0x02
	.zero		1


	//----- nvinfo : EIATTR_EXTERNS
	.align		4
        /*0024*/ 	.byte	0x04, 0x0f
        /*0026*/ 	.short	(.L_28 - .L_27)


	//   ....[0]....
	.align		4
.L_27:
        /*0028*/ 	.word	index@(__assertfail)


	//----- nvinfo : EIATTR_MERCURY_ISA_VERSION
	.align		4
.L_28:
        /*002c*/ 	.byte	0x03, 0x5f
        /*002e*/ 	.short	0x0101


	//----- nvinfo : EIATTR_INT_WARP_WIDE_INSTR_OFFSETS
	.align		4
        /*0030*/ 	.byte	0x04, 0x31
        /*0032*/ 	.short	(.L_30 - .L_29)


	//   ....[0]....
.L_29:
        /*0034*/ 	.word	0x00000760


	//   ....[1]....
        /*0038*/ 	.word	0x00000770


	//   ....[2]....
        /*003c*/ 	.word	0x00000780


	//   ....[3]....
        /*0040*/ 	.word	0x00000790


	//   ....[4]....
        /*0044*/ 	.word	0x00000800


	//   ....[5]....
        /*0048*/ 	.word	0x000009e0


	//   ....[6]....
        /*004c*/ 	.word	0x00000a90


	//----- nvinfo : EIATTR_COOP_GROUP_MASK_REGIDS
	.align		4
.L_30:
        /*0050*/ 	.byte	0x04, 0x29
        /*0052*/ 	.short	(.L_32 - .L_31)


	//   ....[0]....
.L_31:
        /*0054*/ 	.word	0xffffffff


	//   ....[1]....
        /*0058*/ 	.word	0xffffffff


	//   ....[2]....
        /*005c*/ 	.word	0xffffffff


	//   ....[3]....
        /*0060*/ 	.word	0xffffffff


	//   ....[4]....
        /*0064*/ 	.word	0xffffffff


	//   ....[5]....
        /*0068*/ 	.word	0xffffffff


	//   ....[6]....
        /*006c*/ 	.word	0xffffffff


	//   ....[7]....
        /*0070*/ 	.word	0xffffffff


	//   ....[8]....
        /*0074*/ 	.word	0xffffffff


	//   ....[9]....
        /*0078*/ 	.word	0xffffffff


	//   ....[10]....
        /*007c*/ 	.word	0xffffffff


	//   ....[11]....
        /*0080*/ 	.word	0xffffffff


	//   ....[12]....
        /*0084*/ 	.word	0xffffffff


	//   ....[13]....
        /*0088*/ 	.word	0xffffffff


	//   ....[14]....
        /*008c*/ 	.word	0xffffffff


	//   ....[15]....
        /*0090*/ 	.word	0xffffffff


	//   ....[16]....
        /*0094*/ 	.word	0xffffffff


	//   ....[17]....
        /*0098*/ 	.word	0xffffffff


	//----- nvinfo : EIATTR_COOP_GROUP_INSTR_OFFSETS
	.align		4
.L_32:
        /*009c*/ 	.byte	0x04, 0x28
        /*009e*/ 	.short	(.L_34 - .L_33)


	//   ....[0]....
.L_33:
        /*00a0*/ 	.word	0x00000070


	//   ....[1]....
        /*00a4*/ 	.word	0x000000a0


	//   ....[2]....
        /*00a8*/ 	.word	0x000001d0


	//   ....[3]....
        /*00ac*/ 	.word	0x000003e0


	//   ....[4]....
        /*00b0*/ 	.word	0x000005a0


	//   ....[5]....
        /*00b4*/ 	.word	0x00000700


	//   ....[6]....
        /*00b8*/ 	.word	0x000018c0


	//   ....[7]....
        /*00bc*/ 	.word	0x000018e0


	//   ....[8]....
        /*00c0*/ 	.word	0x000020f0


	//   ....[9]....
        /*00c4*/ 	.word	0x00002200


	//   ....[10]....
        /*00c8*/ 	.word	0x00003fe0


	//   ....[11]....
        /*00cc*/ 	.word	0x00004000


	//   ....[12]....
        /*00d0*/ 	.word	0x00004890


	//   ....[13]....
        /*00d4*/ 	.word	0x000049e0


	//   ....[14]....
        /*00d8*/ 	.word	0x000067c0


	//   ....[15]....
        /*00dc*/ 	.word	0x000067f0


	//   ....[16]....
        /*00e0*/ 	.word	0x00006830


	//   ....[17]....
        /*00e4*/ 	.word	0x00006850


	//----- nvinfo : EIATTR_REG_RECONFIG
	.align		4
.L_34:
        /*00e8*/ 	.byte	0x01, 0x54
	.zero		2


	//----- nvinfo : EIATTR_SYSCALL_OFFSETS
	.align		4
        /*00ec*/ 	.byte	0x04, 0x46
        /*00ee*/ 	.short	(.L_36 - .L_35)


	//   ....[0]....
.L_35:
        /*00f0*/ 	.word	0x000074d0


	//   ....[1]....
        /*00f4*/ 	.word	0x00007650


	//----- nvinfo : EIATTR_MBARRIER_INSTR_OFFSETS
	.align		4
.L_36:
        /*00f8*/ 	.byte	0x04, 0x39
        /*00fa*/ 	.short	(.L_38 - .L_37)


	//   ....[0]....
.L_37:
        /*00fc*/ 	.word	0x00000390
        /*0100*/ 	.word	0x000000ff
        /*0104*/ 	.word	0x00034450
        /*0108*/ 	.short	0x0100
        /*010a*/ 	.byte	0x08
	.zero		1


	//   ....[1]....
        /*010c*/ 	.word	0x000003a0
        /*0110*/ 	.word	0x000000ff
        /*0114*/ 	.word	0x00034460
        /*0118*/ 	.short	0x0100
        /*011a*/ 	.byte	0x08
	.zero		1


	//   ....[2]....
        /*011c*/ 	.word	0x000003b0
        /*0120*/ 	.word	0x000000ff
        /*0124*/ 	.word	0x00034458
        /*0128*/ 	.short	0x0100
        /*012a*/ 	.byte	0x08
	.zero		1


	//   ....[3]....
        /*012c*/ 	.word	0x000003c0
        /*0130*/ 	.word	0x000000ff
        /*0134*/ 	.word	0x00034468
        /*0138*/ 	.short	0x0100
        /*013a*/ 	.byte	0x08
	.zero		1


	//   ....[4]....
        /*013c*/ 	.word	0x000004f0
        /*0140*/ 	.word	0x000000ff
        /*0144*/ 	.word	0x00034400
        /*0148*/ 	.short	0x0100
        /*014a*/ 	.byte	0x08
	.zero		1


	//   ....[5]....
        /*014c*/ 	.word	0x00000500
        /*0150*/ 	.word	0x000000ff
        /*0154*/ 	.word	0x00034428
        /*0158*/ 	.short	0x0100
        /*015a*/ 	.byte	0x08
	.zero		1


	//   ....[6]....
        /*015c*/ 	.word	0x00000510
        /*0160*/ 	.word	0x000000ff
        /*0164*/ 	.word	0x00034408
        /*0168*/ 	.short	0x0100
        /*016a*/ 	.byte	0x08
	.zero		1


	//   ....[7]....
        /*016c*/ 	.word	0x00000520
        /*0170*/ 	.word	0x000000ff
        /*0174*/ 	.word	0x00034430
        /*0178*/ 	.short	0x0100
        /*017a*/ 	.byte	0x08
	.zero		1


	//   ....[8]....
        /*017c*/ 	.word	0x00000530
        /*0180*/ 	.word	0x000000ff
        /*0184*/ 	.word	0x00034410
        /*0188*/ 	.short	0x0100
        /*018a*/ 	.byte	0x08
	.zero		1


	//   ....[9]....
        /*018c*/ 	.word	0x00000540
        /*0190*/ 	.word	0x000000ff
        /*0194*/ 	.word	0x00034438
        /*0198*/ 	.short	0x0100
        /*019a*/ 	.byte	0x08
	.zero		1


	//   ....[10]....
        /*019c*/ 	.word	0x00000550
        /*01a0*/ 	.word	0x000000ff
        /*01a4*/ 	.word	0x00034418
        /*01a8*/ 	.short	0x0100
        /*01aa*/ 	.byte	0x08
	.zero		1


	//   ....[11]....
        /*01ac*/ 	.word	0x00000560
        /*01b0*/ 	.word	0x000000ff
        /*01b4*/ 	.word	0x00034440
        /*01b8*/ 	.short	0x0100
        /*01ba*/ 	.byte	0x08
	.zero		1


	//   ....[12]....
        /*01bc*/ 	.word	0x00000570
        /*01c0*/ 	.word	0x000000ff
        /*01c4*/ 	.word	0x00034420
        /*01c8*/ 	.short	0x0100
        /*01ca*/ 	.byte	0x08
	.zero		1


	//   ....[13]....
        /*01cc*/ 	.word	0x00000580
        /*01d0*/ 	.word	0x000000ff
        /*01d4*/ 	.word	0x00034448
        /*01d8*/ 	.short	0x0100
        /*01da*/ 	.byte	0x08
	.zero		1


	//   ....[14]....
        /*01dc*/ 	.word	0x000006b0
        /*01e0*/ 	.word	0x000000ff
        /*01e4*/ 	.word	0x00034470
        /*01e8*/ 	.short	0x0100
        /*01ea*/ 	.byte	0x08
	.zero		1


	//   ....[15]....
        /*01ec*/ 	.word	0x000006c0
        /*01f0*/ 	.word	0x000000ff
        /*01f4*/ 	.word	0x00034480
        /*01f8*/ 	.short	0x0100
        /*01fa*/ 	.byte	0x08
	.zero		1


	//   ....[16]....
        /*01fc*/ 	.word	0x000006d0
        /*0200*/ 	.word	0x000000ff
        /*0204*/ 	.word	0x00034478
        /*0208*/ 	.short	0x0100
        /*020a*/ 	.byte	0x08
	.zero		1


	//   ....[17]....
        /*020c*/ 	.word	0x000006e0
        /*0210*/ 	.word	0x000000ff
        /*0214*/ 	.word	0x00034488
        /*0218*/ 	.short	0x0100
        /*021a*/ 	.byte	0x08
	.zero		1


	//   ....[18]....
        /*021c*/ 	.word	0x00000820
        /*0220*/ 	.word	0x000000ff
        /*0224*/ 	.word	0x00034490
        /*0228*/ 	.short	0x0100
        /*022a*/ 	.byte	0x06
	.zero		1


	//   ....[19]....
        /*022c*/ 	.word	0x00000830
        /*0230*/ 	.word	0x000000ff
        /*0234*/ 	.word	0x00034498
        /*0238*/ 	.short	0x0100
        /*023a*/ 	.byte	0x06
	.zero		1


	//   ....[20]....
        /*023c*/ 	.word	0x00000840
        /*0240*/ 	.word	0x000000ff
        /*0244*/ 	.word	0x000344a0
        /*0248*/ 	.short	0x0100
        /*024a*/ 	.byte	0x06
	.zero		1


	//   ....[21]....
        /*024c*/ 	.word	0x00000850
        /*0250*/ 	.word	0x000000ff
        /*0254*/ 	.word	0x000344a8
        /*0258*/ 	.short	0x0100
        /*025a*/ 	.byte	0x06
	.zero		1


	//   ....[22]....
        /*025c*/ 	.word	0x00000950
        /*0260*/ 	.word	0x000000ff
        /*0264*/ 	.word	0x000344c0
        /*0268*/ 	.short	0x0100
        /*026a*/ 	.byte	0x08
	.zero		1


	//   ....[23]....
        /*026c*/ 	.word	0x00000960
        /*0270*/ 	.word	0x000000ff
        /*0274*/ 	.word	0x000344e0
        /*0278*/ 	.short	0x0100
        /*027a*/ 	.byte	0x08
	.zero		1


	//   ....[24]....
        /*027c*/ 	.word	0x00000970
        /*0280*/ 	.word	0x000000ff
        /*0284*/ 	.word	0x000344c8
        /*0288*/ 	.short	0x0100
        /*028a*/ 	.byte	0x08
	.zero		1


	//   ....[25]....
        /*028c*/ 	.word	0x00000980
        /*0290*/ 	.word	0x000000ff
        /*0294*/ 	.word	0x000344e8
        /*0298*/ 	.short	0x0100
        /*029a*/ 	.byte	0x08
	.zero		1


	//   ....[26]....
        /*029c*/ 	.word	0x00000990
        /*02a0*/ 	.word	0x000000ff
        /*02a4*/ 	.word	0x000344d0
        /*02a8*/ 	.short	0x0100
        /*02aa*/ 	.byte	0x08
	.zero		1


	//   ....[27]....
        /*02ac*/ 	.word	0x000009a0
        /*02b0*/ 	.word	0x000000ff
        /*02b4*/ 	.word	0x000344f0
        /*02b8*/ 	.short	0x0100
        /*02ba*/ 	.byte	0x08
	.zero		1


	//   ....[28]....
        /*02bc*/ 	.word	0x000009b0
        /*02c0*/ 	.word	0x000000ff
        /*02c4*/ 	.word	0x000344d8
        /*02c8*/ 	.short	0x0100
        /*02ca*/ 	.byte	0x08
	.zero		1


	//   ....[29]....
        /*02cc*/ 	.word	0x000009c0
        /*02d0*/ 	.word	0x000000ff
        /*02d4*/ 	.word	0x000344f8
        /*02d8*/ 	.short	0x0100
        /*02da*/ 	.byte	0x08
	.zero		1


	//   ....[30]....
        /*02dc*/ 	.word	0x00000ac0
        /*02e0*/ 	.word	0x000000ff
        /*02e4*/ 	.word	0x000344b0
        /*02e8*/ 	.short	0x0100
        /*02ea*/ 	.byte	0x06
	.zero		1


	//   ....[31]....
        /*02ec*/ 	.word	0x000011c0
        /*02f0*/ 	.word	0x000000ff
        /*02f4*/ 	.word	0x00034450
        /*02f8*/ 	.short	0x010a
        /*02fa*/ 	.byte	0x05
	.zero		1


	//   ....[32]....
        /*02fc*/ 	.word	0x00001270
        /*0300*/ 	.word	0x000000ff
        /*0304*/ 	.word	0x00034400
        /*0308*/ 	.short	0x010a
        /*030a*/ 	.byte	0x36
	.zero		1


	//   ....[33]....
        /*030c*/ 	.word	0x00001290
        /*0310*/ 	.word	0x000000ff
        /*0314*/ 	.word	0xfffffff8
        /*0318*/ 	.short	0x010a
        /*031a*/ 	.byte	0x04
	.zero		1


	//   ....[34]....
        /*031c*/ 	.word	0x000033c0
        /*0320*/ 	.word	0x0000001a
        /*0324*/ 	.word	0x00000000
        /*0328*/ 	.short	0x0101
        /*032a*/ 	.byte	0x31
	.zero		1


	//   ....[35]....
        /*032c*/ 	.word	0x00003600
        /*0330*/ 	.word	0x000000ff
        /*0334*/ 	.word	0x00034400
        /*0338*/ 	.short	0x010a
        /*033a*/ 	.byte	0x06
	.zero		1


	//   ....[36]....
        /*033c*/ 	.word	0x00003920
        /*0340*/ 	.word	0x000000ff
        /*0344*/ 	.word	0x00000000
        /*0348*/ 	.short	0x0101
        /*034a*/ 	.byte	0x36
	.zero		1


	//   ....[37]....
        /*034c*/ 	.word	0x00003ab0
        /*0350*/ 	.word	0x000000ff
        /*0354*/ 	.word	0x00034400
        /*0358*/ 	.short	0x010a
        /*035a*/ 	.byte	0x06
	.zero		1


	//   ....[38]....
        /*035c*/ 	.word	0x00005bf0
        /*0360*/ 	.word	0x000000ff
        /*0364*/ 	.word	0x00034400
        /*0368*/ 	.short	0x010a
        /*036a*/ 	.byte	0x06
	.zero		1


	//   ....[39]....
        /*036c*/ 	.word	0x000061b0
        /*0370*/ 	.word	0x000000ff
        /*0374*/ 	.word	0x00034400
        /*0378*/ 	.short	0x010a
        /*037a*/ 	.byte	0x06
	.zero		1


	//   ....[40]....
        /*037c*/ 	.word	0x000064c0
        /*0380*/ 	.word	0x000000ff
        /*0384*/ 	.word	0x00000000
        /*0388*/ 	.short	0x0101
        /*038a*/ 	.byte	0x06
	.zero		1


	//   ....[41]....
        /*038c*/ 	.word	0x00006570
        /*0390*/ 	.word	0x000000ff
        /*0394*/ 	.word	0x00000000
        /*0398*/ 	.short	0x0101
        /*039a*/ 	.byte	0x06
	.zero		1


	//   ....[42]....
        /*039c*/ 	.word	0x00006710
        /*03a0*/ 	.word	0x000000ff
        /*03a4*/ 	.word	0x00000000
        /*03a8*/ 	.short	0x0101
        /*03aa*/ 	.byte	0x04
	.zero		1


	//   ....[43]....
        /*03ac*/ 	.word	0x00006790
        /*03b0*/ 	.word	0x000000ff
        /*03b4*/ 	.word	0x00000000
        /*03b8*/ 	.short	0x0101
        /*03ba*/ 	.byte	0x28
	.zero		1


	//   ....[44]....
        /*03bc*/ 	.word	0x00006f10
        /*03c0*/ 	.word	0x000000ff
        /*03c4*/ 	.word	0x00034498
        /*03c8*/ 	.short	0x010a
        /*03ca*/ 	.byte	0x04
	.zero		1


	//   ....[45]....
        /*03cc*/ 	.word	0x00008530
        /*03d0*/ 	.word	0x00000000
        /*03d4*/ 	.word	0x00034490
        /*03d8*/ 	.short	0x0101
        /*03da*/ 	.byte	0x05
	.zero		1


	//   ....[46]....
        /*03dc*/ 	.word	0x000088e0
        /*03e0*/ 	.word	0x00000007
        /*03e4*/ 	.word	0x00034460
        /*03e8*/ 	.short	0x010a
        /*03ea*/ 	.byte	0x3f
	.zero		1


	//   ....[47]....
        /*03ec*/ 	.word	0x00008bb0
        /*03f0*/ 	.word	0x00000007
        /*03f4*/ 	.word	0x000344b0
        /*03f8*/ 	.short	0x0101
        /*03fa*/ 	.byte	0x3f
	.zero		1


	//   ....[48]....
        /*03fc*/ 	.word	0x00008bc0
        /*0400*/ 	.word	0x00000007
        /*0404*/ 	.word	0x000344b0
        /*0408*/ 	.short	0x010a
        /*040a*/ 	.byte	0x3f
	.zero		1


	//   ....[49]....
        /*040c*/ 	.word	0x00008c60
        /*0410*/ 	.word	0x00000004
        /*0414*/ 	.word	0x00034460
        /*0418*/ 	.short	0x010a
        /*041a*/ 	.byte	0x3f
	.zero		1


	//   ....[50]....
        /*041c*/ 	.word	0x00009220
        /*0420*/ 	.word	0x00000008
        /*0424*/ 	.word	0x00034428
        /*0428*/ 	.short	0x010a
        /*042a*/ 	.byte	0x3f
	.zero		1


	//   ....[51]....
        /*042c*/ 	.word	0x000094f0
        /*0430*/ 	.word	0x00000004
        /*0434*/ 	.word	0x000344b0
        /*0438*/ 	.short	0x0101
        /*043a*/ 	.byte	0x3f
	.zero		1


	//   ....[52]....
        /*043c*/ 	.word	0x00009500
        /*0440*/ 	.word	0x00000004
        /*0444*/ 	.word	0x000344b0
        /*0448*/ 	.short	0x010a
        /*044a*/ 	.byte	0x3f
	.zero		1


	//   ....[53]....
        /*044c*/ 	.word	0x000095b0
        /*0450*/ 	.word	0x00000007
        /*0454*/ 	.word	0x00034428
        /*0458*/ 	.short	0x010a
        /*045a*/ 	.byte	0x3f
	.zero		1


	//   ....[54]....
        /*045c*/ 	.word	0x00009910
        /*0460*/ 	.word	0x00000007
        /*0464*/ 	.word	0x00034428
        /*0468*/ 	.short	0x010a
        /*046a*/ 	.byte	0x3f
	.zero		1


	//   ....[55]....
        /*046c*/ 	.word	0x00009bf0
        /*0470*/ 	.word	0x00000007
        /*0474*/ 	.word	0x00034428
        /*0478*/ 	.short	0x010a
        /*047a*/ 	.byte	0x3f
	.zero		1


	//   ....[56]....
        /*047c*/ 	.word	0x00009f20
        /*0480*/ 	.word	0x00000003
        /*0484*/ 	.word	0x00034450
        /*0488*/ 	.short	0x010a
        /*048a*/ 	.byte	0x3f
	.zero		1


	//   ....[57]....
        /*048c*/ 	.word	0x00009f80
        /*0490*/ 	.word	0x00000005
        /*0494*/ 	.word	0x00034400
        /*0498*/ 	.short	0x010a
        /*049a*/ 	.byte	0x3f
	.zero		1


	//   ....[58]....
        /*049c*/ 	.word	0x00009fe0
        /*04a0*/ 	.word	0x00000000
        /*04a4*/ 	.word	0xfffffff8
        /*04a8*/ 	.short	0x010a
        /*04aa*/ 	.byte	0x3f
	.zero		1


	//   ....[59]....
        /*04ac*/ 	.word	0x0000a040
        /*04b0*/ 	.word	0x00000007
        /*04b4*/ 	.word	0x00034400
        /*04b8*/ 	.short	0x010a
        /*04ba*/ 	.byte	0x3f
	.zero		1


	//   ....[60]....
        /*04bc*/ 	.word	0x0000a0a0
        /*04c0*/ 	.word	0x00000005
        /*04c4*/ 	.word	0x00034400
        /*04c8*/ 	.short	0x010a
        /*04ca*/ 	.byte	0x3f
	.zero		1


	//   ....[61]....
        /*04cc*/ 	.word	0x0000a100
        /*04d0*/ 	.word	0x00000008
        /*04d4*/ 	.word	0x00034400
        /*04d8*/ 	.short	0x010a
        /*04da*/ 	.byte	0x3f
	.zero		1


	//   ....[62]....
        /*04dc*/ 	.word	0x0000a160
        /*04e0*/ 	.word	0x00000003
        /*04e4*/ 	.word	0x00034498
        /*04e8*/ 	.short	0x010a
        /*04ea*/ 	.byte	0x3f
	.zero		1


	//   ....[63]....
        /*04ec*/ 	.word	0x0000a230
        /*04f0*/ 	.word	0x00000007
        /*04f4*/ 	.word	0x00034460
        /*04f8*/ 	.short	0x010a
        /*04fa*/ 	.byte	0x3f
	.zero		1


	//   ....[64]....
        /*04fc*/ 	.word	0x0000a280
        /*0500*/ 	.word	0x00000007
        /*0504*/ 	.word	0x000344b0
        /*0508*/ 	.short	0x010a
        /*050a*/ 	.byte	0x3f
	.zero		1


	//   ....[65]....
        /*050c*/ 	.word	0x0000a2d0
        /*0510*/ 	.word	0x00000004
        /*0514*/ 	.word	0x00034460
        /*0518*/ 	.short	0x010a
        /*051a*/ 	.byte	0x3f
	.zero		1


	//   ....[66]....
        /*051c*/ 	.word	0x0000a3a0
        /*0520*/ 	.word	0x00000008
        /*0524*/ 	.word	0x00034428
        /*0528*/ 	.short	0x010a
        /*052a*/ 	.byte	0x3f
	.zero		1


	//   ....[67]....
        /*052c*/ 	.word	0x0000a3f0
        /*0530*/ 	.word	0x00000004
        /*0534*/ 	.word	0x000344b0
        /*0538*/ 	.short	0x010a
        /*053a*/ 	.byte	0x3f
	.zero		1


	//   ....[68]....
        /*053c*/ 	.word	0x0000a440
        /*0540*/ 	.word	0x00000007
        /*0544*/ 	.word	0x00034428
        /*0548*/ 	.short	0x010a
        /*054a*/ 	.byte	0x3f
	.zero		1


	//   ....[69]....
        /*054c*/ 	.word	0x0000a490
        /*0550*/ 	.word	0x00000007
        /*0554*/ 	.word	0x00034428
        /*0558*/ 	.short	0x010a
        /*055a*/ 	.byte	0x3f
	.zero		1


	//   ....[70]....
        /*055c*/ 	.word	0x0000a4e0
        /*0560*/ 	.word	0x00000007
        /*0564*/ 	.word	0x00034428
        /*0568*/ 	.short	0x010a
        /*056a*/ 	.byte	0x3f
	.zero		1


	//----- nvinfo : EIATTR_NUM_MBARRIERS
	.align		4
.L_38:
        /*056c*/ 	.byte	0x03, 0x38
        /*056e*/ 	.short	0x001f


	//----- nvinfo : EIATTR_EXIT_INSTR_OFFSETS
	.align		4
        /*0570*/ 	.byte	0x04, 0x1c
        /*0572*/ 	.short	(.L_40 - .L_39)


	//   ....[0]....
.L_39:
        /*0574*/ 	.word	0x00000b20


	//   ....[1]....
        /*0578*/ 	.word	0x00000b90


	//   ....[2]....
        /*057c*/ 	.word	0x00008550


	//   ....[3]....
        /*0580*/ 	.word	0x000085b0


	//   ....[4]....
        /*0584*/ 	.word	0x000085e0


	//   ....[5]....
        /*0588*/ 	.word	0x00008f20


	//   ....[6]....
        /*058c*/ 	.word	0x00008f50


	//   ....[7]....
        /*0590*/ 	.word	0x00009f00


	//----- nvinfo : EIATTR_MAX_THREADS
	.align		4
.L_40:
        /*0594*/ 	.byte	0x04, 0x05
        /*0596*/ 	.short	(.L_42 - .L_41)
.L_41:
        /*0598*/ 	.word	0x00000180
        /*059c*/ 	.word	0x00000001
        /*05a0*/ 	.word	0x00000001


	//----- nvinfo : EIATTR_CRS_STACK_SIZE
	.align		4
.L_42:
        /*05a4*/ 	.byte	0x04, 0x1e
        /*05a6*/ 	.short	(.L_44 - .L_43)
.L_43:
        /*05a8*/ 	.word	0x00000000


	//----- nvinfo : EIATTR_CBANK_PARAM_SIZE
	.align		4
.L_44:
        /*05ac*/ 	.byte	0x03, 0x19
        /*05ae*/ 	.short	0x0870


	//----- nvinfo : EIATTR_PARAM_CBANK
	.align		4
        /*05b0*/ 	.byte	0x04, 0x0a
        /*05b2*/ 	.short	(.L_46 - .L_45)
	.align		4
.L_45:
        /*05b4*/ 	.word	index@(.nv.constant0._ZN7cutlass13device_kernelINS_4fmha6kernel28FmhaKernelTmaWarpSpecializedINS1_10collective30FmhaMainloopTmaWarpSpecializedINS_10bfloat16_tEffN4cute5tupleIJNS7_1CILi128EEESA_SA_EEENS8_IJiNS9_ILi1EEENS8_IJiiEEEEEESE_SE_NS4_13DefaultFusionEJNS2_6OptionILNS2_3TagE0ENS9_ILb1EEEEENSG_ILSH_2ESI_EEEEENS4_15FmhaFwdEpilogueIS6_fNS8_IJNS9_ILi64EEESA_SA_EEEEENS2_23PersistentTileSchedulerEJSJ_SK_EEEEEvNT_6ParamsE)
        /*05b8*/ 	.short	0x0210
        /*05ba*/ 	.short	0x0870


	//----- nvinfo : EIATTR_SW_WAR
	.align		4
.L_46:
        /*05bc*/ 	.byte	0x04, 0x36
        /*05be*/ 	.short	(.L_48 - .L_47)
.L_47:
        /*05c0*/ 	.word	0x00000008
.L_48:


//--------------------- .nv.callgraph             --------------------------
	.section	.nv.callgraph,"",@"SHT_CUDA_CALLGRAPH"
	.align	4
	.sectionentsize	8
	.align		4
        /*0000*/ 	.word	0x00000000
	.align		4
        /*0004*/ 	.word	0xffffffff
	.align		4
        /*0008*/ 	.word	index@(_ZN7cutlass13device_kernelINS_4fmha6kernel28FmhaKernelTmaWarpSpecializedINS1_10collective30FmhaMainloopTmaWarpSpecializedINS_10bfloat16_tEffN4cute5tupleIJNS7_1CILi128EEESA_SA_EEENS8_IJiNS9_ILi1EEENS8_IJiiEEEEEESE_SE_NS4_13DefaultFusionEJNS2_6OptionILNS2_3TagE0ENS9_ILb1EEEEENSG_ILSH_2ESI_EEEEENS4_15FmhaFwdEpilogueIS6_fNS8_IJNS9_ILi64EEESA_SA_EEEEENS2_23PersistentTileSchedulerEJSJ_SK_EEEEEvNT_6ParamsE)
	.align		4
        /*000c*/ 	.word	index@(__assertfail)
	.align		4
        /*0010*/ 	.word	0x00000000
	.align		4
        /*0014*/ 	.word	0xfffffffe
	.align		4
        /*0018*/ 	.word	0x00000000
	.align		4
        /*001c*/ 	.word	0xfffffffd
	.align		4
        /*0020*/ 	.word	0x00000000
	.align		4
        /*0024*/ 	.word	0xfffffffc


//--------------------- .nv.constant4             --------------------------
	.section	.nv.constant4,"a",@progbits
	.align	8
	.align		8
.nv.constant4:
        /*0000*/ 	.dword	__assertfail
	.align		8
        /*0008*/ 	.dword	__unnamed_1
	.align		8
        /*0010*/ 	.dword	__unnamed_2
	.align		8
        /*0018*/ 	.dword	_ZN39_INTERNAL_d0f08b51_4_k_cu_c0176521_31724cuda3std3__45__cpo5beginE
	.align		8
        /*0020*/ 	.dword	_ZN39_INTERNAL_d0f08b51_4_k_cu_c0176521_31724cuda3std3__45__cpo3endE
	.align		8
        /*0028*/ 	.dword	_ZN39_INTERNAL_d0f08b51_4_k_cu_c0176521_31724cuda3std3__45__cpo6cbeginE
	.align		8
        /*0030*/ 	.dword	_ZN39_INTERNAL_d0f08b51_4_k_cu_c0176521_31724cuda3std3__45__cpo4cendE
	.align		8
        /*0038*/ 	.dword	_ZN39_INTERNAL_d0f08b51_4_k_cu_c0176521_31724cuda3std3__441_GLOBAL__N__d0f08b51_4_k_cu_c0176521_31726ignoreE
	.align		8
        /*0040*/ 	.dword	_ZN39_INTERNAL_d0f08b51_4_k_cu_c0176521_31724cuda3std3__419piecewise_constructE
	.align		8
        /*0048*/ 	.dword	_ZN39_INTERNAL_d0f08b51_4_k_cu_c0176521_31724cuda3std3__48in_placeE
	.align		8
        /*0050*/ 	.dword	_ZN39_INTERNAL_d0f08b51_4_k_cu_c0176521_31724cuda3std6ranges3__45__cpo4swapE
	.align		8
        /*0058*/ 	.dword	_ZN39_INTERNAL_d0f08b51_4_k_cu_c0176521_31724cuda3std6ranges3__45__cpo9iter_moveE
	.align		8
        /*0060*/ 	.dword	_ZN39_INTERNAL_d0f08b51_4_k_cu_c0176521_31724cute7productE
	.align		8
        /*0068*/ 	.dword	_ZN39_INTERNAL_d0f08b51_4_k_cu_c0176521_31724cute1_E
	.align		8
        /*0070*/ 	.dword	$str$24
	.align		8
        /*0078*/ 	.dword	$str$25


//--------------------- .text._ZN7cutlass13device_kernelINS_4fmha6kernel28FmhaKernelTmaWarpSpecializedINS1_10collective30FmhaMainloopTmaWarpSpecializedINS_10bfloat16_tEffN4cute5tupleIJNS7_1CILi128EEESA_SA_EEENS8_IJiNS9_ILi1EEENS8_IJiiEEEEEESE_SE_NS4_13DefaultFusionEJNS2_6OptionILNS2_3TagE0ENS9_ILb1EEEEENSG_ILSH_2ESI_EEEEENS4_15FmhaFwdEpilogueIS6_fNS8_IJNS9_ILi64EEESA_SA_EEEEENS2_23PersistentTileSchedulerEJSJ_SK_EEEEEvNT_6ParamsE --------------------------
	.section	.text._ZN7cutlass13device_kernelINS_4fmha6kernel28FmhaKernelTmaWarpSpecializedINS1_10collective30FmhaMainloopTmaWarpSpecializedINS_10bfloat16_tEffN4cute5tupleIJNS7_1CILi128EEESA_SA_EEENS8_IJiNS9_ILi1EEENS8_IJiiEEEEEESE_SE_NS4_13DefaultFusionEJNS2_6OptionILNS2_3TagE0ENS9_ILb1EEEEENSG_ILSH_2ESI_EEEEENS4_15FmhaFwdEpilogueIS6_fNS8_IJNS9_ILi64EEESA_SA_EEEEENS2_23PersistentTileSchedulerEJSJ_SK_EEEEEvNT_6ParamsE,"ax",@progbits
	.align	128
.text._ZN7cutlass13device_kernelINS_4fmha6kernel28FmhaKernelTmaWarpSpecializedINS1_10collective30FmhaMainloopTmaWarpSpecializedINS_10bfloat16_tEffN4cute5tupleIJNS7_1CILi128EEESA_SA_EEENS8_IJiNS9_ILi1EEENS8_IJiiEEEEEESE_SE_NS4_13DefaultFusionEJNS2_6OptionILNS2_3TagE0ENS9_ILb1EEEEENSG_ILSH_2ESI_EEEEENS4_15FmhaFwdEpilogueIS6_fNS8_IJNS9_ILi64EEESA_SA_EEEEENS2_23PersistentTileSchedulerEJSJ_SK_EEEEEvNT_6ParamsE:
        .type           _ZN7cutlass13device_kernelINS_4fmha6kernel28FmhaKernelTmaWarpSpecializedINS1_10collective30FmhaMainloopTmaWarpSpecializedINS_10bfloat16_tEffN4cute5tupleIJNS7_1CILi128EEESA_SA_EEENS8_IJiNS9_ILi1EEENS8_IJiiEEEEEESE_SE_NS4_13DefaultFusionEJNS2_6OptionILNS2_3TagE0ENS9_ILb1EEEEENSG_ILSH_2ESI_EEEEENS4_15FmhaFwdEpilogueIS6_fNS8_IJNS9_ILi64EEESA_SA_EEEEENS2_23PersistentTileSchedulerEJSJ_SK_EEEEEvNT_6ParamsE,@function
        .size           _ZN7cutlass13device_kernelINS_4fmha6kernel28FmhaKernelTmaWarpSpecializedINS1_10collective30FmhaMainloopTmaWarpSpecializedINS_10bfloat16_tEffN4cute5tupleIJNS7_1CILi128EEESA_SA_EEENS8_IJiNS9_ILi1EEENS8_IJiiEEEEEESE_SE_NS4_13DefaultFusionEJNS2_6OptionILNS2_3TagE0ENS9_ILb1EEEEENSG_ILSH_2ESI_EEEEENS4_15FmhaFwdEpilogueIS6_fNS8_IJNS9_ILi64EEESA_SA_EEEEENS2_23PersistentTileSchedulerEJSJ_SK_EEEEEvNT_6ParamsE,(.L_x_136 - _ZN7cutlass13device_kernelINS_4fmha6kernel28FmhaKernelTmaWarpSpecializedINS1_10collective30FmhaMainloopTmaWarpSpecializedINS_10bfloat16_tEffN4cute5tupleIJNS7_1CILi128EEESA_SA_EEENS8_IJiNS9_ILi1EEENS8_IJiiEEEEEESE_SE_NS4_13DefaultFusionEJNS2_6OptionILNS2_3TagE0ENS9_ILb1EEEEENSG_ILSH_2ESI_EEEEENS4_15FmhaFwdEpilogueIS6_fNS8_IJNS9_ILi64EEESA_SA_EEEEENS2_23PersistentTileSchedulerEJSJ_SK_EEEEEvNT_6ParamsE)
        .other          _ZN7cutlass13device_kernelINS_4fmha6kernel28FmhaKernelTmaWarpSpecializedINS1_10collective30FmhaMainloopTmaWarpSpecializedINS_10bfloat16_tEffN4cute5tupleIJNS7_1CILi128EEESA_SA_EEENS8_IJiNS9_ILi1EEENS8_IJiiEEEEEESE_SE_NS4_13DefaultFusionEJNS2_6OptionILNS2_3TagE0ENS9_ILb1EEEEENSG_ILSH_2ESI_EEEEENS4_15FmhaFwdEpilogueIS6_fNS8_IJNS9_ILi64EEESA_SA_EEEEENS2_23PersistentTileSchedulerEJSJ_SK_EEEEEvNT_6ParamsE,@"STO_CUDA_ENTRY STV_DEFAULT"
_ZN7cutlass13device_kernelINS_4fmha6kernel28FmhaKernelTmaWarpSpecializedINS1_10collective30FmhaMainloopTmaWarpSpecializedINS_10bfloat16_tEffN4cute5tupleIJNS7_1CILi128EEESA_SA_EEENS8_IJiNS9_ILi1EEENS8_IJiiEEEEEESE_SE_NS4_13DefaultFusionEJNS2_6OptionILNS2_3TagE0ENS9_ILb1EEEEENSG_ILSH_2ESI_EEEEENS4_15FmhaFwdEpilogueIS6_fNS8_IJNS9_ILi64EEESA_SA_EEEEENS2_23PersistentTileSchedulerEJSJ_SK_EEEEEvNT_6ParamsE:
[----:B------:R-:W1:Y:S01]  /*0000*/  LDC R1, c[0x0][0x28] ;  /* 0x00000a00ff017b82 */ /* 0x000e620000000800 */
[----:B------:R-:W2:Y:S07]  /*0010*/  S2R R2, SR_TID.X ;  /* 0x0000000000027919 */ /* 0x000eae0000002100 */
[----:B------:R-:W3:Y:S01]  /*0020*/  S2UR UR6, SR_CTAID.X ;  /* 0x00000000000679c3 */ /* 0x000ee20000002500 */
[----:B------:R-:W-:Y:S01]  /*0030*/  ELECT P1, URZ, PT ;  /* 0x00000000003f782f */ /* 0x000fe20003820000 */
[----:B------:R-:W-:Y:S01]  /*0040*/  BSSY B0, `(.L_x_0) ;  /* 0x0000018000007945 */ /* 0x000fe20003800000 */
[----:B---3--:R-:W-:-:S02]  /*0050*/  MOV R17, UR6 ;  /* 0x0000000600117c02 */ /* 0x008fc40008000f00 */
[----:B--2---:R-:W-:-:S05]  /*0060*/  SHF.R.U32.HI R0, RZ, 0x5, R2 ;  /* 0x00000005ff007819 */ /* 0x004fca0000011602 */
[----:B------:R-:W2:Y:S02]  /*0070*/  SHFL.IDX PT, R3, R0, RZ, 0x1f ;  /* 0x00001fff00037589 */ /* 0x000ea400000e0000 */
[----:B--2---:R-:W-:Y:S02]  /*0080*/  R2UR UR4, R3 ;  /* 0x00000000030472ca */ /* 0x004fe400000e0000 */
[----:B------:R-:W-:-:S06]  /*0090*/  SHF.R.U32.HI R3, RZ, 0x7, R2 ;  /* 0x00000007ff037819 */ /* 0x000fcc0000011602 */
[----:B------:R-:W2:Y:S05]  /*00a0*/  SHFL.IDX PT, R3, R3, RZ, 0x1f ;  /* 0x00001fff03037589 */ /* 0x000eaa00000e0000 */
[----:B------:R-:W-:Y:S02]  /*00b0*/  USHF.R.S32.HI UR5, URZ, 0x1f, UR4 ;  /* 0x0000001f3f057899 */ /* 0x000fe40008011404 */
[----:B------:R-:W-:Y:S02]  /*00c0*/  ISETP.EQ.AND P2, PT, RZ, UR4, P1 ;  /* 0x00000004ff007c0c */ /* 0x000fe40008f42270 */
[----:B------:R-:W-:-:S04]  /*00d0*/  ULEA.HI UR5, UR5, UR4, URZ, 0x2 ;  /* 0x0000000405057291 */ /* 0x000fc8000f8f103f */
[----:B------:R-:W-:-:S04]  /*00e0*/  ULOP3.LUT UR5, UR5, 0xfffffffc, URZ, 0xc0, !UPT ;  /* 0xfffffffc05057892 */ /* 0x000fc8000f8ec03f */
[----:B------:R-:W-:-:S03]  /*00f0*/  UIADD3 UR5, UR4, -UR5, URZ ;  /* 0x8000000504057290 */ /* 0x000fc6000fffe03f */
[----:B-1----:R-:W-:Y:S09]  /*0100*/  @!P2 BRA `(.L_x_1) ;  /* 0x00000000002ca947 */ /* 0x002ff20003800000 */
[----:B------:R-:W-:Y:S02]  /*0110*/  ULDC.64 UR6, c[0x0][0x198] ;  /* 0x0000660000067ab9 */ /* 0x000fe40000000a00 */
[----:B------:R-:W-:Y:S02]  /*0120*/  UIADD3 UR8, UP0, UR6, 0xf0, URZ ;  /* 0x000000f006087890 */ /* 0x000fe4000ff1e03f */
[----:B------:R-:W-:Y:S02]  /*0130*/  UIADD3 UR10, UP1, UR6, 0x1f0, URZ ;  /* 0x000001f0060a7890 */ /* 0x000fe4000ff3e03f */
[----:B------:R-:W-:Y:S02]  /*0140*/  UIADD3 UR6, UP2, UR6, 0x2f0, URZ ;  /* 0x000002f006067890 */ /* 0x000fe4000ff5e03f */
[----:B------:R-:W-:Y:S02]  /*0150*/  UIADD3.X UR9, URZ, UR7, URZ, UP0, !UPT ;  /* 0x000000073f097290 */ /* 0x000fe400087fe43f */
[----:B------:R-:W-:-:S02]  /*0160*/  UIADD3.X UR11, URZ, UR7, URZ, UP1, !UPT ;  /* 0x000000073f0b7290 */ /* 0x000fc40008ffe43f */
[----:B------:R-:W-:-:S05]  /*0170*/  UIADD3.X UR7, URZ, UR7, URZ, UP2, !UPT ;  /* 0x000000073f077290 */ /* 0x000fca00097fe43f */
[----:B------:R1:W-:Y:S02]  /*0180*/  UTMACCTL.PF [UR8] ;  /* 0x00000000080079b9 */ /* 0x0003e40008040000 */
[----:B------:R1:W-:Y:S02]  /*0190*/  UTMACCTL.PF [UR10] ;  /* 0x000000000a0079b9 */ /* 0x0003e40008040000 */
[----:B------:R1:W-:Y:S02]  /*01a0*/  UTMACCTL.PF [UR6] ;  /* 0x00000000060079b9 */ /* 0x0003e40008040000 */
[----:B-1----:R-:W-:Y:S01]  /*01b0*/  NOP ;  /* 0x0000000000007918 */ /* 0x002fe20000000000 */
.L_x_1:
[----:B------:R-:W-:Y:S05]  /*01c0*/  BSYNC B0 ;  /* 0x0000000000007941 */ /* 0x000fea0003800000 */
.L_x_0:
[----:B------:R-:W1:Y:S01]  /*01d0*/  SHFL.IDX PT, R4, R0, RZ, 0x1f ;  /* 0x00001fff00047589 */ /* 0x000e6200000e0000 */
[----:B--2---:R-:W-:Y:S01]  /*01e0*/  R2UR UR48, R3 ;  /* 0x00000000033072ca */ /* 0x004fe200000e0000 */
[----:B------:R-:W-:Y:S02]  /*01f0*/  UISETP.NE.AND UP0, UPT, UR5, 0x1, UPT ;  /* 0x000000010500788c */ /* 0x000fe4000bf05270 */
[----:B------:R-:W-:-:S10]  /*0200*/  UISETP.NE.AND UP1, UPT, UR5, 0x2, UPT ;  /* 0x000000020500788c */ /* 0x000fd4000bf25270 */
[----:B------:R-:W-:Y:S02]  /*0210*/  UIADD3 UR10, UR48, -0x1, URZ ;  /* 0xffffffff300a7890 */ /* 0x000fe4000fffe03f */
[----:B------:R-:W-:Y:S02]  /*0220*/  UISETP.EQ.AND UP2, UPT, UR48, URZ, !UP0 ;  /* 0x0000003f3000728c */ /* 0x000fe4000c742270 */
[----:B------:R-:W-:Y:S02]  /*0230*/  UISETP.EQ.AND UP3, UPT, UR48, URZ, !UP1 ;  /* 0x0000003f3000728c */ /* 0x000fe4000cf62270 */
[----:B------:R-:W-:Y:S02]  /*0240*/  UISETP.GE.U32.AND UP4, UPT, UR10, 0x4, UPT ;  /* 0x000000040a00788c */ /* 0x000fe4000bf86070 */
[----:B------:R-:W-:Y:S01]  /*0250*/  USEL UR47, URZ, 0x1, !UP2 ;  /* 0x000000013f2f7887 */ /* 0x000fe2000d000000 */
[----:B-1----:R-:W-:Y:S01]  /*0260*/  ISETP.NE.AND P0, PT, R4, RZ, PT ;  /* 0x000000ff0400720c */ /* 0x002fe20003f05270 */
[----:B------:R-:W-:Y:S01]  /*0270*/  USEL UR46, URZ, 0x1, !UP3 ;  /* 0x000000013f2e7887 */ /* 0x000fe2000d800000 */
[----:B------:R-:W-:Y:S01]  /*0280*/  MOV R4, UR5 ;  /* 0x0000000500047c02 */ /* 0x000fe20008000f00 */
[----:B------:R-:W-:-:S02]  /*0290*/  USEL UR47, UR47, 0x2, UP4 ;  /* 0x000000022f2f7887 */ /* 0x000fc4000a000000 */
[----:B------:R-:W-:-:S08]  /*02a0*/  USEL UR46, UR46, 0x2, UP4 ;  /* 0x000000022e2e7887 */ /* 0x000fd0000a000000 */
[----:B------:R-:W-:Y:S05]  /*02b0*/  @P0 BRA `(.L_x_2) ;  /* 0x0000000000480947 */ /* 0x000fea0003800000 */
[----:B------:R-:W1:Y:S01]  /*02c0*/  S2UR UR8, SR_CgaCtaId ;  /* 0x00000000000879c3 */ /* 0x000e620000008800 */
[----:B------:R-:W-:Y:S01]  /*02d0*/  UMOV UR4, 0x400 ;  /* 0x0000040000047882 */ /* 0x000fe20000000000 */
[----:B------:R-:W-:Y:S01]  /*02e0*/  UMOV UR5, 0x1 ;  /* 0x0000000100057882 */ /* 0x000fe20000000000 */
[----:B------:R-:W-:Y:S01]  /*02f0*/  UMOV UR6, 0x80 ;  /* 0x0000008000067882 */ /* 0x000fe20000000000 */
[----:B------:R-:W-:Y:S01]  /*0300*/  ELECT P0, URZ, PT ;  /* 0x00000000003f782f */ /* 0x000fe20003800000 */
[----:B------:R-:W-:-:S04]  /*0310*/  UIADD3 UR6, -UR6, 0x100000, URZ ;  /* 0x0010000006067890 */ /* 0x000fc8000fffe13f */
[----:B------:R-:W-:Y:S02]  /*0320*/  USHF.L.U32 UR7, UR6, 0xb, URZ ;  /* 0x0000000b06077899 */ /* 0x000fe4000800063f */
[----:B------:R-:W-:Y:S02]  /*0330*/  USHF.L.U32 UR6, UR6, 0x1, URZ ;  /* 0x0000000106067899 */ /* 0x000fe4000800063f */
[----:B-1----:R-:W-:Y:S02]  /*0340*/  ULEA UR8, UR8, UR4, 0x18 ;  /* 0x0000000408087291 */ /* 0x002fe4000f8ec03f */
[----:B------:R-:W-:-:S04]  /*0350*/  UIADD3 UR4, -UR5, 0x100000, URZ ;  /* 0x0010000005047890 */ /* 0x000fc8000fffe13f */
[----:B------:R-:W-:Y:S02]  /*0360*/  USHF.L.U32 UR5, UR4, 0xb, URZ ;  /* 0x0000000b04057899 */ /* 0x000fe4000800063f */
[----:B------:R-:W-:Y:S01]  /*0370*/  USHF.L.U32 UR4, UR4, 0x1, URZ ;  /* 0x0000000104047899 */ /* 0x000fe2000800063f */
[----:B------:R-:W1:Y:S11]  /*0380*/  FENCE.VIEW.ASYNC.S ;  /* 0x00000000000073c6 */ /* 0x000e760000000000 */
[----:B-1----:R1:W2:Y:S01]  /*0390*/  SYNCS.EXCH.64 URZ, [UR8+0x34450], UR4 ;  /* 0x03445004083f75b2 */ /* 0x0022a20008000100 */
[----:B------:R1:W3:Y:S01]  /*03a0*/  SYNCS.EXCH.64 URZ, [UR8+0x34460], UR6 ;  /* 0x03446006083f75b2 */ /* 0x0002e20008000100 */
[----:B------:R1:W4:Y:S01]  /*03b0*/  SYNCS.EXCH.64 URZ, [UR8+0x34458], UR4 ;  /* 0x03445804083f75b2 */ /* 0x0003220008000100 */
[----:B------:R1:W1:Y:S01]  /*03c0*/  SYNCS.EXCH.64 URZ, [UR8+0x34468], UR6 ;  /* 0x03446806083f75b2 */ /* 0x0002620008000100 */
[----:B------:R-:W-:Y:S01]  /*03d0*/  NOP ;  /* 0x0000000000007918 */ /* 0x000fe20000000000 */
.L_x_2:
[----:B------:R-:W5:Y:S01]  /*03e0*/  SHFL.IDX PT, R3, R0, RZ, 0x1f ;  /* 0x00001fff00037589 */ /* 0x000f6200000e0000 */
[----:B------:R-:W-:Y:S01]  /*03f0*/  NOP ;  /* 0x0000000000007918 */ /* 0x000fe20000000000 */
[----:B-----5:R-:W-:-:S13]  /*0400*/  ISETP.NE.AND P0, PT, R3, RZ, PT ;  /* 0x000000ff0300720c */ /* 0x020fda0003f05270 */
[----:B------:R-:W-:Y:S05]  /*0410*/  @P0 BRA `(.L_x_3) ;  /* 0x0000000000600947 */ /* 0x000fea0003800000 */
[----:B-1----:R-:W1:Y:S01]  /*0420*/  S2UR UR5, SR_CgaCtaId ;  /* 0x00000000000579c3 */ /* 0x002e620000008800 */
[----:B------:R-:W-:Y:S01]  /*0430*/  UMOV UR4, 0x400 ;  /* 0x0000040000047882 */ /* 0x000fe20000000000 */
[----:B------:R-:W-:Y:S01]  /*0440*/  UMOV UR6, 0x1 ;  /* 0x0000000100067882 */ /* 0x000fe20000000000 */
[----:B------:R-:W-:Y:S01]  /*0450*/  UMOV UR9, 0x100 ;  /* 0x0000010000097882 */ /* 0x000fe20000000000 */
[----:B------:R-:W-:-:S04]  /*0460*/  UIADD3 UR6, -UR6, 0x100000, URZ ;  /* 0x0010000006067890 */ /* 0x000fc8000fffe13f */
[----:B------:R-:W-:Y:S02]  /*0470*/  USHF.L.U32 UR7, UR6, 0xb, URZ ;  /* 0x0000000b06077899 */ /* 0x000fe4000800063f */
[----:B------:R-:W-:Y:S01]  /*0480*/  USHF.L.U32 UR6, UR6, 0x1, URZ ;  /* 0x0000000106067899 */ /* 0x000fe2000800063f */
[----:B------:R-:W-:Y:S01]  /*0490*/  ELECT P0, URZ, PT ;  /* 0x00000000003f782f */ /* 0x000fe20003800000 */
[----:B-1----:R-:W-:Y:S02]  /*04a0*/  ULEA UR8, UR5, UR4, 0x18 ;  /* 0x0000000405087291 */ /* 0x002fe4000f8ec03f */
[----:B------:R-:W-:-:S04]  /*04b0*/  UIADD3 UR4, -UR9, 0x100000, URZ ;  /* 0x0010000009047890 */ /* 0x000fc8000fffe13f */
[----:B------:R-:W-:Y:S02]  /*04c0*/  USHF.L.U32 UR5, UR4, 0xb, URZ ;  /* 0x0000000b04057899 */ /* 0x000fe4000800063f */
[----:B------:R-:W-:Y:S01]  /*04d0*/  USHF.L.U32 UR4, UR4, 0x1, URZ ;  /* 0x0000000104047899 */ /* 0x000fe2000800063f */
[----:B------:R-:W1:Y:S03]  /*04e0*/  FENCE.VIEW.ASYNC.S ;  /* 0x00000000000073c6 */ /* 0x000e660000000000 */
[----:B-1----:R1:W1:Y:S08]  /*04f0*/  SYNCS.EXCH.64 URZ, [UR8+0x34400], UR6 ;  /* 0x03440006083f75b2 */ /* 0x0022700008000100 */
[----:B------:R1:W1:Y:S01]  /*0500*/  SYNCS.EXCH.64 URZ, [UR8+0x34428], UR4 ;  /* 0x03442804083f75b2 */ /* 0x0002620008000100 */
        /* <DEDUP_REMOVED lines=8> */
[----:B------:R-:W-:Y:S01]  /*0590*/  NOP ;  /* 0x0000000000007918 */ /* 0x000fe20000000000 */
.L_x_3:
        /* <DEDUP_REMOVED lines=21> */
[----:B------:R-:W-:Y:S01]  /*06f0*/  NOP ;  /* 0x0000000000007918 */ /* 0x000fe20000000000 */
.L_x_4:
[----:B------:R-:W5:Y:S01]  /*0700*/  SHFL.IDX PT, R3, R0, RZ, 0x1f ;  /* 0x00001fff00037589 */ /* 0x000f6200000e0000 */
[----:B------:R-:W-:Y:S01]  /*0710*/  ELECT P0, URZ, PT ;  /* 0x00000000003f782f */ /* 0x000fe20003800000 */
[----:B------:R-:W-:Y:S01]  /*0720*/  NOP ;  /* 0x0000000000007918 */ /* 0x000fe20000000000 */
[----:B-1----:R-:W-:Y:S02]  /*0730*/  UMOV UR4, 0x80 ;  /* 0x0000008000047882 */ /* 0x002fe40000000000 */
[C---:B-----5:R-:W-:Y:S02]  /*0740*/  ISETP.NE.OR P0, PT, R3.reuse, RZ, !P0 ;  /* 0x000000ff0300720c */ /* 0x060fe40004705670 */
[----:B------:R-:W-:-:S11]  /*0750*/  ISETP.NE.AND P3, PT, R3, RZ, PT ;  /* 0x000000ff0300720c */ /* 0x000fd60003f65270 */
[----:B------:R-:W-:Y:S01]  /*0760*/  VOTEU.ALL UP2, P0 ;  /* 0x00000000003f7886 */ /* 0x000fe20000040000 */
[----:B------:R-:W-:Y:S01]  /*0770*/  VOTEU.ALL UP3, P0 ;  /* 0x00000000003f7886 */ /* 0x000fe20000060000 */
[----:B------:R-:W-:Y:S01]  /*0780*/  VOTEU.ALL UP4, P0 ;  /* 0x00000000003f7886 */ /* 0x000fe20000080000 */
[----:B------:R-:W-:Y:S02]  /*0790*/  VOTEU.ALL UP5, P0 ;  /* 0x00000000003f7886 */ /* 0x000fe400000a0000 */
[----:B------:R-:W1:Y:S01]  /*07a0*/  @!UP2 S2UR UR7, SR_CgaCtaId ;  /* 0x000000000007a9c3 */ /* 0x000e620000008800 */
[----:B------:R-:W-:Y:S01]  /*07b0*/  @!UP2 UMOV UR6, 0x400 ;  /* 0x000004000006a882 */ /* 0x000fe20000000000 */
[----:B------:R-:W-:-:S04]  /*07c0*/  @!UP2 UIADD3 UR4, -UR4, 0x100000, URZ ;  /* 0x001000000404a890 */ /* 0x000fc8000fffe13f */
[----:B------:R-:W-:Y:S02]  /*07d0*/  @!UP2 USHF.L.U32 UR5, UR4, 0xb, URZ ;  /* 0x0000000b0405a899 */ /* 0x000fe4000800063f */
[----:B------:R-:W-:Y:S02]  /*07e0*/  @!UP2 USHF.L.U32 UR4, UR4, 0x1, URZ ;  /* 0x000000010404a899 */ /* 0x000fe4000800063f */
[----:B-1----:R-:W-:Y:S01]  /*07f0*/  @!UP2 ULEA UR6, UR7, UR6, 0x18 ;  /* 0x000000060706a291 */ /* 0x002fe2000f8ec03f */
[----:B------:R-:W-:Y:S01]  /*0800*/  VOTEU.ALL UP2, P0 ;  /* 0x00000000003f7886 */ /* 0x000fe20000040000 */
[----:B------:R-:W1:Y:S10]  /*0810*/  FENCE.VIEW.ASYNC.S ;  /* 0x00000000000073c6 */ /* 0x000e740000000000 */
[----:B-1----:R1:W1:Y:S01]  /*0820*/  @!UP2 SYNCS.EXCH.64 URZ, [UR6+0x34490], UR4 ;  /* 0x03449004063fa5b2 */ /* 0x0022620008000100 */
[----:B------:R1:W1:Y:S01]  /*0830*/  @!UP3 SYNCS.EXCH.64 URZ, [UR6+0x34498], UR4 ;  /* 0x03449804063fb5b2 */ /* 0x0002620008000100 */
[----:B------:R1:W1:Y:S01]  /*0840*/  @!UP4 SYNCS.EXCH.64 URZ, [UR6+0x344a0], UR4 ;  /* 0x0344a004063fc5b2 */ /* 0x0002620008000100 */
[----:B------:R1:W1:Y:S01]  /*0850*/  @!UP5 SYNCS.EXCH.64 URZ, [UR6+0x344a8], UR4 ;  /* 0x0344a804063fd5b2 */ /* 0x0002620008000100 */
[----:B------:R-:W-:Y:S01]  /*0860*/  NOP ;  /* 0x0000000000007918 */ /* 0x000fe20000000000 */
[----:B------:R-:W-:Y:S05]  /*0870*/  @P3 BRA `(.L_x_5) ;  /* 0x0000000000583947 */ /* 0x000fea0003800000 */
[----:B-1----:R-:W1:Y:S01]  /*0880*/  S2UR UR5, SR_CgaCtaId ;  /* 0x00000000000579c3 */ /* 0x002e620000008800 */
[----:B------:R-:W-:Y:S01]  /*0890*/  UMOV UR4, 0x400 ;  /* 0x0000040000047882 */ /* 0x000fe20000000000 */
[----:B------:R-:W-:Y:S01]  /*08a0*/  UMOV UR6, 0x20 ;  /* 0x0000002000067882 */ /* 0x000fe20000000000 */
[----:B------:R-:W-:Y:S01]  /*08b0*/  UMOV UR7, 0x80 ;  /* 0x0000008000077882 */ /* 0x000fe20000000000 */
[----:B------:R-:W-:Y:S01]  /*08c0*/  ELECT P0, URZ, PT ;  /* 0x00000000003f782f */ /* 0x000fe20003800000 */
[----:B-1----:R-:W-:Y:S02]  /*08d0*/  ULEA UR8, UR5, UR4, 0x18 ;  /* 0x0000000405087291 */ /* 0x002fe4000f8ec03f */
[----:B------:R-:W-:-:S04]  /*08e0*/  UIADD3 UR4, -UR6, 0x100000, URZ ;  /* 0x0010000006047890 */ /* 0x000fc8000fffe13f */
[----:B------:R-:W-:Y:S02]  /*08f0*/  USHF.L.U32 UR5, UR4, 0xb, URZ ;  /* 0x0000000b04057899 */ /* 0x000fe4000800063f */
[----:B------:R-:W-:Y:S02]  /*0900*/  USHF.L.U32 UR4, UR4, 0x1, URZ ;  /* 0x0000000104047899 */ /* 0x000fe4000800063f */
        /* <DEDUP_REMOVED lines=13> */
.L_x_5:
[----:B------:R-:W-:Y:S01]  /*09e0*/  VOTEU.ANY UP2, P2 ;  /* 0x00000000003f7886 */ /* 0x000fe20001040100 */
[----:B-1----:R-:W-:Y:S01]  /*09f0*/  UMOV UR4, 0x40 ;  /* 0x0000004000047882 */ /* 0x002fe20000000000 */
[----:B------:R-:W-:Y:S01]  /*0a00*/  ISETP.NE.AND P3, PT, RZ, UR48, PT ;  /* 0x00000030ff007c0c */ /* 0x000fe2000bf65270 */
[----:B------:R-:W-:Y:S01]  /*0a10*/  NOP ;  /* 0x0000000000007918 */ /* 0x000fe20000000000 */
[----:B------:R-:W-:Y:S01]  /*0a20*/  ISETP.EQ.AND P0, PT, R4, 0x2, P1 ;  /* 0x000000020400780c */ /* 0x000fe20000f02270 */
[----:B------:R-:W1:Y:S01]  /*0a30*/  @UP2 S2UR UR7, SR_CgaCtaId ;  /* 0x00000000000729c3 */ /* 0x000e620000008800 */
[----:B------:R-:W-:Y:S01]  /*0a40*/  @UP2 UMOV UR6, 0x400 ;  /* 0x0000040000062882 */ /* 0x000fe20000000000 */
[----:B------:R-:W-:-:S04]  /*0a50*/  @UP2 UIADD3 UR4, -UR4, 0x100000, URZ ;  /* 0x0010000004042890 */ /* 0x000fc8000fffe13f */
[----:B------:R-:W-:Y:S02]  /*0a60*/  @UP2 USHF.L.U32 UR5, UR4, 0xb, URZ ;  /* 0x0000000b04052899 */ /* 0x000fe4000800063f */
[----:B------:R-:W-:Y:S02]  /*0a70*/  @UP2 USHF.L.U32 UR4, UR4, 0x1, URZ ;  /* 0x0000000104042899 */ /* 0x000fe4000800063f */
[----:B-1----:R-:W-:Y:S01]  /*0a80*/  @UP2 ULEA UR6, UR7, UR6, 0x18 ;  /* 0x0000000607062291 */ /* 0x002fe2000f8ec03f */
[----:B------:R-:W-:Y:S01]  /*0a90*/  VOTEU.ANY UP2, P2 ;  /* 0x00000000003f7886 */ /* 0x000fe20001040100 */
[----:B------:R-:W-:Y:S01]  /*0aa0*/  ISETP.EQ.AND P2, PT, R4, 0x1, P1 ;  /* 0x000000010400780c */ /* 0x000fe20000f42270 */
[----:B------:R-:W1:Y:S09]  /*0ab0*/  FENCE.VIEW.ASYNC.S ;  /* 0x00000000000073c6 */ /* 0x000e720000000000 */
[----:B-1----:R1:W2:Y:S01]  /*0ac0*/  @UP2 SYNCS.EXCH.64 URZ, [UR6+0x344b0], UR4 ;  /* 0x0344b004063f25b2 */ /* 0x0022a20008000100 */
[----:B------:R-:W-:Y:S01]  /*0ad0*/  NOP ;  /* 0x0000000000007918 */ /* 0x000fe20000000000 */
[----:B--234-:R-:W-:Y:S06]  /*0ae0*/  BAR.SYNC.DEFER_BLOCKING 0x0 ;  /* 0x0000000000007b1d */ /* 0x01cfec0000010000 */
[----:B------:R-:W-:Y:S05]  /*0af0*/  @!P3 BRA `(.L_x_6) ;  /* 0x000000780098b947 */ /* 0x000fea0003800000 */
[----:B------:R-:W-:-:S06]  /*0b00*/  UISETP.GT.U32.AND UP0, UPT, UR10, 0x3, UPT ;  /* 0x000000030a00788c */ /* 0x000fcc000bf04070 */
[----:B------:R-:W-:-:S13]  /*0b10*/  PLOP3.LUT P0, PT, PT, PT, UP0, 0x80, 0x0 ;  /* 0x000000000000781c */ /* 0x000fda0003f0f008 */
[----:B-1----:R-:W-:Y:S05]  /*0b20*/  @P0 EXIT ;  /* 0x000000000000094d */ /* 0x002fea0003800000 */
.L_x_7:
[----:B------:R-:W-:-:S08]  /*0b30*/  NOP ;  /* 0x0000000000007918 */ /* 0x000fd00000000000 */
[----:B------:R-:W1:Y:S02]  /*0b40*/  USETMAXREG.TRY_ALLOC.CTAPOOL UP0, 0xf0 ;  /* 0x000000f0000079c8 */ /* 0x000e640008000600 */
[----:B-1----:R-:W-:-:S13]  /*0b50*/  PLOP3.LUT P0, PT, PT, PT, UP0, 0x80, 0x0 ;  /* 0x000000000000781c */ /* 0x002fda0003f0f008 */
[----:B------:R-:W-:Y:S05]  /*0b60*/  @!P0 BRA `(.L_x_7) ;  /* 0xfffffffc00f08947 */ /* 0x000fea000383ffff */
[----:B------:R-:W-:Y:S02]  /*0b70*/  ULDC UR4, c[0x0][0xa00] ;  /* 0x0002800000047ab9 */ /* 0x000fe40000000800 */
[----:B------:R-:W-:-:S13]  /*0b80*/  ISETP.GE.AND P0, PT, R17, UR4, PT ;  /* 0x0000000411007c0c */ /* 0x000fda000bf06270 */
[----:B------:R-:W-:Y:S05]  /*0b90*/  @P0 EXIT ;  /* 0x000000000000094d */ /* 0x000fea0003800000 */
[----:B------:R-:W-:Y:S01]  /*0ba0*/  UISETP.NE.AND UP0, UPT, UR48, 0x1, UPT ;  /* 0x000000013000788c */ /* 0x000fe2000bf05270 */
[----:B------:R-:W-:Y:S01]  /*0bb0*/  MOV R16, RZ ;  /* 0x000000ff00107202 */ /* 0x000fe20000000f00 */
[----:B------:R-:W-:Y:S01]  /*0bc0*/  ULDC.64 UR50, c[0x0][0x198] ;  /* 0x0000660000327ab9 */ /* 0x000fe20000000a00 */
[----:B------:R-:W-:Y:S01]  /*0bd0*/  UMOV UR36, URZ ;  /* 0x0000003f00247c82 */ /* 0x000fe20008000000 */
[----:B------:R-:W-:Y:S02]  /*0be0*/  UP2UR UR4, UPR, URZ, 0x1 ;  /* 0x000000013f047883 */ /* 0x000fe40008000000 */
[----:B------:R-:W-:Y:S01]  /*0bf0*/  USEL UR4, URZ, 0x1, UP0 ;  /* 0x000000013f047887 */ /* 0x000fe20008000000 */
[----:B------:R-:W-:Y:S01]  /*0c00*/  UMOV UR37, URZ ;  /* 0x0000003f00257c82 */ /* 0x000fe20008000000 */
[----:B------:R-:W-:Y:S01]  /*0c10*/  UMOV UR38, URZ ;  /* 0x0000003f00267c82 */ /* 0x000fe20008000000 */
[----:B------:R-:W-:-:S03]  /*0c20*/  ULDC.64 UR52, c[0x0][0x208] ;  /* 0x0000820000347ab9 */ /* 0x000fc60000000a00 */
[----:B------:R-:W-:-:S07]  /*0c30*/  MOV R19, UR4 ;  /* 0x0000000400137c02 */ /* 0x000fce0008000f00 */
.L_x_67:
[----:B------:R-:W-:Y:S01]  /*0c40*/  ULDC UR8, c[0x0][0xa04] ;  /* 0x0002810000087ab9 */ /* 0x000fe20000000800 */
[----:B------:R-:W-:Y:S01]  /*0c50*/  R2UR UR39, R17 ;  /* 0x00000000112772ca */ /* 0x000fe200000e0000 */
[----:B------:R-:W-:Y:S01]  /*0c60*/  UISETP.NE.AND UP0, UPT, UR8, 0x1, UPT ;  /* 0x000000010800788c */ /* 0x000fe2000bf05270 */
[----:B------:R-:W-:Y:S01]  /*0c70*/  ULDC UR4, c[0x0][0xa10] ;  /* 0x0002840000047ab9 */ /* 0x000fe20000000800 */
[----:B------:R-:W-:Y:S01]  /*0c80*/  ULDC UR44, c[0x0][0xa1c] ;  /* 0x00028700002c7ab9 */ /* 0x000fe20000000800 */
[----:B------:R-:W-:Y:S02]  /*0c90*/  UISETP.NE.AND UP1, UPT, UR4, 0x1, UPT ;  /* 0x000000010400788c */ /* 0x000fe4000bf25270 */
[----:B------:R-:W-:-:S06]  /*0ca0*/  UISETP.NE.AND UP2, UPT, UR48, 0x1, UPT ;  /* 0x000000013000788c */ /* 0x000fcc000bf45270 */
[----:B------:R-:W-:Y:S01]  /*0cb0*/  @UP0 ULDC.64 UR6, c[0x0][0xa08] ;  /* 0x0002820000060ab9 */ /* 0x000fe20000000a00 */
[----:B------:R-:W-:Y:S01]  /*0cc0*/  PLOP3.LUT P0, PT, PT, PT, UP2, 0x80, 0x0 ;  /* 0x000000000000781c */ /* 0x000fe20003f0f028 */
[----:B------:R-:W-:-:S03]  /*0cd0*/  UIMAD.WIDE.U32 UR4, UR39, UR6, URZ ;  /* 0x00000006270472a5 */ /* 0x000fc6000f8e003f */
[----:B------:R-:W-:Y:S01]  /*0ce0*/  @UP1 ULDC UR6, c[0x0][0xa18] ;  /* 0x0002860000061ab9 */ /* 0x000fe20000000800 */
[----:B------:R-:W-:Y:S02]  /*0cf0*/  @UP0 USHF.R.U32.HI UR39, URZ, UR7, UR5 ;  /* 0x000000073f270299 */ /* 0x000fe40008011605 */
[----:B------:R-:W-:Y:S01]  /*0d00*/  UISETP.NE.AND UP0, UPT, UR44, 0x1, UPT ;  /* 0x000000012c00788c */ /* 0x000fe2000bf05270 */
[----:B------:R-:W-:Y:S02]  /*0d10*/  @UP1 ULDC UR4, c[0x0][0xa14] ;  /* 0x0002850000041ab9 */ /* 0x000fe40000000800 */
[----:B------:R-:W-:Y:S02]  /*0d20*/  UIMAD.WIDE.U32 UR4, UR39, UR4, URZ ;  /* 0x00000004270472a5 */ /* 0x000fe4000f8e003f */
[----:B--2---:R-:W-:Y:S01]  /*0d30*/  IADD3 R0, RZ, -UR39, RZ ;  /* 0x80000027ff007c10 */ /* 0x004fe2000fffe0ff */
[----:B------:R-:W-:Y:S01]  /*0d40*/  UMOV UR45, UR39 ;  /* 0x00000027002d7c82 */ /* 0x000fe20008000000 */
[----:B------:R-:W-:-:S03]  /*0d50*/  @UP1 USHF.R.U32.HI UR45, URZ, UR6, UR5 ;  /* 0x000000063f2d1299 */ /* 0x000fc60008011605 */
[----:B------:R-:W-:Y:S01]  /*0d60*/  IMAD R0, R0, UR8, R17 ;  /* 0x0000000800007c24 */ /* 0x000fe2000f8e0211 */
[----:B------:R-:W-:Y:S02]  /*0d70*/  @UP0 ULDC.64 UR6, c[0x0][0xa20] ;  /* 0x0002880000060ab9 */ /* 0x000fe40000000a00 */
[----:B------:R-:W-:Y:S02]  /*0d80*/  UIMAD.WIDE.U32 UR4, UR45, UR6, URZ ;  /* 0x000000062d0472a5 */ /* 0x000fe4000f8e003f */
[----:B------:R-:W-:Y:S01]  /*0d90*/  R2UR UR42, R0 ;  /* 0x00000000002a72ca */ /* 0x000fe200000e0000 */
[----:B------:R-:W-:Y:S01]  /*0da0*/  UMOV UR6, UR45 ;  /* 0x0000002d00067c82 */ /* 0x000fe20008000000 */
[----:B------:R-:W-:-:S04]  /*0db0*/  @UP0 USHF.R.U32.HI UR6, URZ, UR7, UR5 ;  /* 0x000000073f060299 */ /* 0x000fc80008011605 */
[----:B------:R-:W-:-:S04]  /*0dc0*/  UIADD3 UR4, -UR6, URZ, URZ ;  /* 0x0000003f06047290 */ /* 0x000fc8000fffe13f */
[----:B------:R-:W-:Y:S01]  /*0dd0*/  UIMAD UR44, UR44, UR4, UR45 ;  /* 0x000000042c2c72a4 */ /* 0x000fe2000f8e022d */
[----:B-1-3--:R-:W-:Y:S11]  /*0de0*/  @!P0 BRA `(.L_x_8) ;  /* 0x0000000000688947 */ /* 0x00aff60003800000 */
[----:B------:R-:W-:-:S06]  /*0df0*/  UISETP.NE.AND UP0, UPT, UR48, 0x2, UPT ;  /* 0x000000023000788c */ /* 0x000fcc000bf05270 */
[----:B------:R-:W-:-:S13]  /*0e00*/  PLOP3.LUT P1, PT, PT, PT, UP0, 0x80, 0x0 ;  /* 0x000000000000781c */ /* 0x000fda0003f2f008 */
[----:B------:R-:W-:Y:S05]  /*0e10*/  @!P1 BRA `(.L_x_9) ;  /* 0x0000000000449947 */ /* 0x000fea0003800000 */
[----:B------:R-:W-:-:S06]  /*0e20*/  UISETP.NE.AND UP0, UPT, UR48, 0x3, UPT ;  /* 0x000000033000788c */ /* 0x000fcc000bf05270 */
[----:B------:R-:W-:-:S13]  /*0e30*/  PLOP3.LUT P1, PT, PT, PT, UP0, 0x80, 0x0 ;  /* 0x000000000000781c */ /* 0x000fda0003f2f008 */
[----:B------:R-:W-:Y:S05]  /*0e40*/  @!P1 BRA `(.L_x_10) ;  /* 0x0000000000249947 */ /* 0x000fea0003800000 */
[----:B------:R-:W-:-:S06]  /*0e50*/  UISETP.NE.AND UP0, UPT, UR48, 0x4, UPT ;  /* 0x000000043000788c */ /* 0x000fcc000bf05270 */
[----:B------:R-:W-:-:S13]  /*0e60*/  PLOP3.LUT P1, PT, PT, PT, UP0, 0x80, 0x0 ;  /* 0x000000000000781c */ /* 0x000fda0003f2f008 */
[----:B------:R-:W-:Y:S05]  /*0e70*/  @P1 BRA `(.L_x_11) ;  /* 0x0000000000541947 */ /* 0x000fea0003800000 */
[----:B------:R-:W-:Y:S02]  /*0e80*/  UIADD3 UR4, UR36, -0x1, URZ ;  /* 0xffffffff24047890 */ /* 0x000fe4000fffe03f */
[----:B------:R-:W-:Y:S02]  /*0e90*/  ULOP3.LUT UR36, UR36, 0x1, URZ, 0xc, !UPT ;  /* 0x0000000124247892 */ /* 0x000fe4000f8e0c3f */
[----:B------:R-:W-:-:S04]  /*0ea0*/  ULOP3.LUT UR4, UR4, 0x2, URZ, 0xc0, !UPT ;  /* 0x0000000204047892 */ /* 0x000fc8000f8ec03f */
[----:B------:R-:W-:-:S04]  /*0eb0*/  USHF.R.U32.HI UR4, URZ, 0x1, UR4 ;  /* 0x000000013f047899 */ /* 0x000fc80008011604 */
[----:B------:R-:W-:Y:S01]  /*0ec0*/  ULOP3.LUT UR37, UR37, UR4, URZ, 0x3c, !UPT ;  /* 0x0000000425257292 */ /* 0x000fe2000f8e3c3f */
[----:B------:R-:W-:Y:S11]  /*0ed0*/  BRA `(.L_x_11) ;  /* 0x00000000003c7947 */ /* 0x000ff60003800000 */
.L_x_10:
[----:B------:R-:W-:Y:S02]  /*0ee0*/  ULOP3.LUT UP0, URZ, UR36, 0x2, URZ, 0xc0, !UPT ;  /* 0x00000002243f7892 */ /* 0x000fe4000f80c03f */
[----:B------:R-:W-:Y:S02]  /*0ef0*/  ULOP3.LUT UR36, UR36, 0x1, URZ, 0xc0, !UPT ;  /* 0x0000000124247892 */ /* 0x000fe4000f8ec03f */
[----:B------:R-:W-:-:S04]  /*0f00*/  USEL UR4, URZ, 0x1, UP0 ;  /* 0x000000013f047887 */ /* 0x000fc80008000000 */
[----:B------:R-:W-:Y:S01]  /*0f10*/  ULOP3.LUT UR37, UR37, UR4, URZ, 0x3c, !UPT ;  /* 0x0000000425257292 */ /* 0x000fe2000f8e3c3f */
[----:B------:R-:W-:Y:S11]  /*0f20*/  BRA `(.L_x_11) ;  /* 0x0000000000287947 */ /* 0x000ff60003800000 */
.L_x_9:
[----:B------:R-:W-:Y:S02]  /*0f30*/  UIADD3 UR4, UR36, 0x1, URZ ;  /* 0x0000000124047890 */ /* 0x000fe4000fffe03f */
[----:B------:R-:W-:Y:S02]  /*0f40*/  ULOP3.LUT UR36, UR36, 0x1, URZ, 0xc, !UPT ;  /* 0x0000000124247892 */ /* 0x000fe4000f8e0c3f */
[----:B------:R-:W-:-:S04]  /*0f50*/  UISETP.GT.U32.AND UP0, UPT, UR4, 0x1, UPT ;  /* 0x000000010400788c */ /* 0x000fc8000bf04070 */
[----:B------:R-:W-:-:S04]  /*0f60*/  USEL UR4, URZ, 0x1, !UP0 ;  /* 0x000000013f047887 */ /* 0x000fc8000c000000 */
[----:B------:R-:W-:Y:S01]  /*0f70*/  ULOP3.LUT UR37, UR37, UR4, URZ, 0x3c, !UPT ;  /* 0x0000000425257292 */ /* 0x000fe2000f8e3c3f */
[----:B------:R-:W-:Y:S11]  /*0f80*/  BRA `(.L_x_11) ;  /* 0x0000000000107947 */ /* 0x000ff60003800000 */
.L_x_8:
[----:B------:R-:W-:Y:S02]  /*0f90*/  UISETP.GT.U32.AND UP0, UPT, UR36, 0x1, UPT ;  /* 0x000000012400788c */ /* 0x000fe4000bf04070 */
[----:B------:R-:W-:Y:S02]  /*0fa0*/  ULOP3.LUT UR36, UR36, 0x1, URZ, 0xc0, !UPT ;  /* 0x0000000124247892 */ /* 0x000fe4000f8ec03f */
[----:B------:R-:W-:-:S04]  /*0fb0*/  USEL UR4, URZ, 0x1, !UP0 ;  /* 0x000000013f047887 */ /* 0x000fc8000c000000 */
[----:B------:R-:W-:-:S12]  /*0fc0*/  ULOP3.LUT UR37, UR37, UR4, URZ, 0x3c, !UPT ;  /* 0x0000000425257292 */ /* 0x000fd8000f8e3c3f */
.L_x_11:
[----:B------:R-:W-:Y:S05]  /*0fd0*/  @!P0 BRA `(.L_x_12) ;  /* 0x00000000003c8947 */ /* 0x000fea0003800000 */
        /* <DEDUP_REMOVED lines=9> */
[----:B------:R-:W-:Y:S01]  /*1070*/  ULEA UR42, UR42, 0x3, 0x1 ;  /* 0x000000032a2a7891 */ /* 0x000fe2000f8e083f */
[----:B------:R-:W-:Y:S11]  /*1080*/  BRA `(.L_x_15) ;  /* 0x0000000000147947 */ /* 0x000ff60003800000 */
.L_x_14:
[----:B------:R-:W-:Y:S01]  /*1090*/  ULEA UR42, UR42, 0x2, 0x1 ;  /* 0x000000022a2a7891 */ /* 0x000fe2000f8e083f */
[----:B------:R-:W-:Y:S11]  /*10a0*/  BRA `(.L_x_15) ;  /* 0x00000000000c7947 */ /* 0x000ff60003800000 */
.L_x_13:
[----:B------:R-:W-:Y:S01]  /*10b0*/  ULEA UR42, UR42, 0x1, 0x1 ;  /* 0x000000012a2a7891 */ /* 0x000fe2000f8e083f */
[----:B------:R-:W-:Y:S11]  /*10c0*/  BRA `(.L_x_15) ;  /* 0x0000000000047947 */ /* 0x000ff60003800000 */
.L_x_12:
[----:B------:R-:W-:-:S12]  /*10d0*/  USHF.L.U32 UR42, UR42, 0x1, URZ ;  /* 0x000000012a2a7899 */ /* 0x000fd8000800063f */
.L_x_15:
[----:B------:R-:W-:-:S04]  /*10e0*/  ULOP3.LUT UR4, UR46, 0x1, URZ, 0xfc, !UPT ;  /* 0x000000012e047892 */ /* 0x000fc8000f8efc3f */
[----:B------:R-:W-:-:S06]  /*10f0*/  UISETP.NE.AND UP0, UPT, UR4, 0x3, UPT ;  /* 0x000000030400788c */ /* 0x000fcc000bf05270 */
[----:B------:R-:W-:-:S13]  /*1100*/  PLOP3.LUT P0, PT, PT, PT, UP0, 0x80, 0x0 ;  /* 0x000000000000781c */ /* 0x000fda0003f0f008 */
[----:B------:R-:W-:Y:S05]  /*1110*/  @!P0 BRA `(.L_x_16) ;  /* 0x0000000000048947 */ /* 0x000fea0003800000 */
[----:B------:R-:W-:Y:S01]  /*1120*/  BPT.TRAP 0x1 ;  /* 0x000000040000795c */ /* 0x000fe20000300000 */
.L_x_16:
[----:B------:R-:W1:Y:S01]  /*1130*/  S2UR UR4, SR_CgaCtaId ;  /* 0x00000000000479c3 */ /* 0x000e620000008800 */
[----:B------:R-:W-:Y:S01]  /*1140*/  UMOV UR40, 0x400 ;  /* 0x0000040000287882 */ /* 0x000fe20000000000 */
[----:B------:R-:W-:-:S04]  /*1150*/  MOV R0, UR37 ;  /* 0x0000002500007c02 */ /* 0x000fc80008000f00 */
[----:B------:R-:W-:Y:S01]  /*1160*/  SHF.L.U32 R0, R0, 0x1f, RZ ;  /* 0x0000001f00007819 */ /* 0x000fe200000006ff */
[----:B-1----:R-:W-:Y:S02]  /*1170*/  ULEA UR40, UR4, UR40, 0x18 ;  /* 0x0000002804287291 */ /* 0x002fe4000f8ec03f */
[----:B------:R-:W-:Y:S02]  /*1180*/  ULOP3.LUT UR4, UR47, 0x1, URZ, 0xfc, !UPT ;  /* 0x000000012f047892 */ /* 0x000fe4000f8efc3f */
[----:B------:R-:W-:Y:S02]  /*1190*/  ULEA UR5, UR36, UR40, 0x3 ;  /* 0x0000002824057291 */ /* 0x000fe4000f8e183f */
[----:B------:R-:W-:-:S06]  /*11a0*/  UISETP.NE.AND UP0, UPT, UR4, 0x3, UPT ;  /* 0x000000030400788c */ /* 0x000fcc000bf05270 */
[----:B------:R-:W-:Y:S01]  /*11b0*/  PLOP3.LUT P0, PT, PT, PT, UP0, 0x80, 0x0 ;  /* 0x000000000000781c */ /* 0x000fe20003f0f008 */
[----:B------:R-:W1:Y:S02]  /*11c0*/  SYNCS.PHASECHK.TRANS64.TRYWAIT P1, [UR5+0x34450], R0 ;  /* 0x03445000ff0075a7 */ /* 0x000e640008020145 */
[----:B-1----:R-:W-:Y:S10]  /*11d0*/  @!P1 BRA `(.L_x_17) ;  /* 0x0000008c004c9947 */ /* 0x002ff40003800000 */
.L_x_113:
[----:B------:R-:W-:Y:S05]  /*11e0*/  @!P0 BRA `(.L_x_18) ;  /* 0x0000000000048947 */ /* 0x000fea0003800000 */
[----:B------:R-:W-:Y:S01]  /*11f0*/  BPT.TRAP 0x1 ;  /* 0x000000040000795c */ /* 0x000fe20000300000 */
.L_x_18:
[----:B------:R-:W-:Y:S01]  /*1200*/  ULEA UR54, UR38, UR40, 0x3 ;  /* 0x0000002826367291 */ /* 0x000fe2000f8e183f */
[----:B-1----:R-:W-:Y:S01]  /*1210*/  SHF.L.U32 R0, R16, 0x1f, RZ ;  /* 0x0000001f10007819 */ /* 0x002fe200000006ff */
[----:B------:R-:W-:Y:S01]  /*1220*/  UIADD3 UR49, UR40, 0x34490, URZ ;  /* 0x0003449028317890 */ /* 0x000fe2000fffe03f */
[----:B------:R-:W-:Y:S01]  /*1230*/  SHF.L.U32 R3, R19, 0x1f, RZ ;  /* 0x0000001f13037819 */ /* 0x000fe200000006ff */
[----:B------:R-:W-:Y:S02]  /*1240*/  ULEA UR43, UR48, 0xfffffff8, 0x3 ;  /* 0xfffffff8302b7891 */ /* 0x000fe4000f8e183f */
[----:B------:R-:W-:Y:S02]  /*1250*/  ULEA UR4, UR48, UR49, 0x3 ;  /* 0x0000003130047291 */ /* 0x000fe4000f8e183f */
[----:B------:R-:W-:Y:S01]  /*1260*/  ULOP3.LUT UR43, UR43, 0x8, URZ, 0xc, !UPT ;  /* 0x000000082b2b7892 */ /* 0x000fe2000f8e0c3f */
[----:B------:R-:W1:Y:S02]  /*1270*/  SYNCS.PHASECHK.TRANS64.TRYWAIT P1, [UR54+0x34400], R0 ;  /* 0x03440000ff0075a7 */ /* 0x000e640008020176 */
[----:B-1----:R-:W-:Y:S09]  /*1280*/  @!P1 BRA `(.L_x_19) ;  /* 0x0000008c00389947 */ /* 0x002ff20003800000 */
.L_x_114:
[----:B------:R-:W2:Y:S02]  /*1290*/  SYNCS.PHASECHK.TRANS64.TRYWAIT P1, [UR4+-0x8], R3 ;  /* 0xfffff803ff0075a7 */ /* 0x000ea40008020144 */
[----:B--2---:R-:W-:Y:S05]  /*12a0*/  @!P1 BRA `(.L_x_20) ;  /* 0x0000008c00489947 */ /* 0x004fea0003800000 */
.L_x_115:
[----:B------:R-:W-:Y:S01]  /*12b0*/  UIADD3 UR5, UR40, 0x8000, URZ ;  /* 0x0000800028057890 */ /* 0x000fe2000fffe03f */
[----:B------:R-:W-:Y:S01]  /*12c0*/  WARPGROUP.ARRIVE ;  /* 0x00000000000079c5 */ /* 0x000fe20000000000 */
[----:B------:R-:W-:Y:S02]  /*12d0*/  USHF.R.U32.HI UR4, URZ, 0x4, UR40 ;  /* 0x000000043f047899 */ /* 0x000fe40008011628 */
[----:B------:R-:W-:Y:S02]  /*12e0*/  USHF.R.U32.HI UR5, URZ, 0x4, UR5 ;  /* 0x000000043f057899 */ /* 0x000fe40008011605 */
[----:B------:R-:W-:Y:S02]  /*12f0*/  ULOP3.LUT UR4, UR4, 0x3fff, URZ, 0xc0, !UPT ;  /* 0x00003fff04047892 */ /* 0x000fe4000f8ec03f */
[----:B------:R-:W-:Y:S02]  /*1300*/  ULOP3.LUT UR55, UR5, 0x3fff, URZ, 0xc0, !UPT ;  /* 0x00003fff05377892 */ /* 0x000fe4000f8ec03f */
[----:B------:R-:W-:-:S02]  /*1310*/  ULOP3.LUT UR4, UR4, 0x10000, URZ, 0xfc, !UPT ;  /* 0x0001000004047892 */ /* 0x000fc4000f8efc3f */
[----:B------:R-:W-:Y:S02]  /*1320*/  ULOP3.LUT UR41, UR55, 0x10000, URZ, 0xfc, !UPT ;  /* 0x0001000037297892 */ /* 0x000fe4000f8efc3f */
[----:B------:R-:W-:Y:S02]  /*1330*/  ULEA UR32, UR36, UR4, 0xa ;  /* 0x0000000424207291 */ /* 0x000fe4000f8e503f */
[----:B------:R-:W-:Y:S01]  /*1340*/  ULEA UR34, UR38, UR41, 0xb ;  /* 0x0000002926227291 */ /* 0x000fe2000f8e583f */
[----:B------:R-:W-:Y:S01]  /*1350*/  UMOV UR33, 0x40000040 ;  /* 0x4000004000217882 */ /* 0x000fe20000000000 */
[----:B------:R-:W-:Y:S01]  /*1360*/  UMOV UR35, 0x40000040 ;  /* 0x4000004000237882 */ /* 0x000fe20000000000 */
[----:B------:R-:W-:Y:S02]  /*1370*/  UIADD3 UR4, UR32, 0x2, URZ ;  /* 0x0000000220047890 */ /* 0x000fe4000fffe03f */
[----:B------:R-:W-:Y:S01]  /*1380*/  UIADD3 UR6, UR34, 0x2, URZ ;  /* 0x0000000222067890 */ /* 0x000fe2000fffe03f */
[----:B------:R-:W-:-:S03]  /*1390*/  UMOV UR5, 0x40000040 ;  /* 0x4000004000057882 */ /* 0x000fc60000000000 */
[----:B------:R-:W-:Y:S01]  /*13a0*/  HGMMA.64x128x16.F32.BF16 R24, gdesc[UR32], RZ, !UPT, gsb0 ;  /* 0x01e00000201879f0 */ /* 0x000fe2000c0018ff */
[----:B------:R-:W-:Y:S01]  /*13b0*/  UMOV UR7, 0x40000040 ;  /* 0x4000004000077882 */ /* 0x000fe20000000000 */
[----:B------:R-:W-:Y:S02]  /*13c0*/  UIADD3 UR8, UR32, 0x4, URZ ;  /* 0x0000000420087890 */ /* 0x000fe4000fffe03f */
[----:B------:R-:W-:Y:S01]  /*13d0*/  UIADD3 UR10, UR34, 0x4, URZ ;  /* 0x00000004220a7890 */ /* 0x000fe2000fffe03f */
[----:B------:R-:W-:Y:S01]  /*13e0*/  UMOV UR9, 0x40000040 ;  /* 0x4000004000097882 */ /* 0x000fe20000000000 */
[----:B------:R-:W-:Y:S01]  /*13f0*/  UMOV UR11, 0x40000040 ;  /* 0x40000040000b7882 */ /* 0x000fe20000000000 */
[----:B------:R-:W-:Y:S02]  /*1400*/  UIADD3 UR12, UR32, 0x6, URZ ;  /* 0x00000006200c7890 */ /* 0x000fe4000fffe03f */
[----:B------:R-:W-:Y:S01]  /*1410*/  UIADD3 UR14, UR34, 0x6, URZ ;  /* 0x00000006220e7890 */ /* 0x000fe2000fffe03f */
[----:B------:R-:W-:Y:S01]  /*1420*/  UMOV UR13, 0x40000040 ;  /* 0x40000040000d7882 */ /* 0x000fe20000000000 */
[----:B------:R-:W-:Y:S01]  /*1430*/  UMOV UR15, 0x40000040 ;  /* 0x40000040000f7882 */ /* 0x000fe20000000000 */
[----:B------:R-:W-:-:S02]  /*1440*/  UIADD3 UR16, UR32, 0x200, URZ ;  /* 0x0000020020107890 */ /* 0x000fc4000fffe03f */
[----:B------:R-:W-:Y:S01]  /*1450*/  UIADD3 UR18, UR34, 0x400, URZ ;  /* 0x0000040022127890 */ /* 0x000fe2000fffe03f */
[----:B------:R-:W-:Y:S01]  /*1460*/  UMOV UR17, 0x40000040 ;  /* 0x4000004000117882 */ /* 0x000fe20000000000 */
        /* <DEDUP_REMOVED lines=13> */
[----:B------:R-:W-:-:S04]  /*1540*/  UIADD3 UR38, UR38, 0x1, URZ ;  /* 0x0000000126267890 */ /* 0x000fc8000fffe03f */
[----:B------:R-:W-:Y:S01]  /*1550*/  UISETP.NE.AND UP0, UPT, UR38, 0x5, UPT ;  /* 0x000000052600788c */ /* 0x000fe2000bf05270 */
[----:B------:R-:W-:Y:S02]  /*1560*/  WARPGROUP.DEPBAR.LE gsb0, 0x0 ;  /* 0x00008000000079c5 */ /* 0x000fe40000010000 */
[----:B------:R-:W-:-:S06]  /*1570*/  WARPGROUP.ARRIVE ;  /* 0x00000000000079c5 */ /* 0x000fcc0000000000 */
[----:B------:R-:W-:Y:S01]  /*1580*/  HGMMA.64x128x16.F32.BF16 R24, gdesc[UR4], R24, gsb0 ;  /* 0x01e00000041879f0 */ /* 0x000fe20008001818 */
[----:B------:R-:W-:Y:S02]  /*1590*/  ULDC UR6, c[0x0][0x604] ;  /* 0x0001810000067ab9 */ /* 0x000fe40000000800 */
[----:B------:R-:W-:Y:S02]  /*15a0*/  WARPGROUP.DEPBAR.LE gsb0, 0x0 ;  /* 0x00008000000079c5 */ /* 0x000fe40000010000 */
[----:B------:R-:W-:-:S07]  /*15b0*/  WARPGROUP.ARRIVE ;  /* 0x00000000000079c5 */ /* 0x000fce0000000000 */
[----:B------:R-:W-:Y:S03]  /*15c0*/  HGMMA.64x128x16.F32.BF16 R24, gdesc[UR8], R24, gsb0 ;  /* 0x01e00000081879f0 */ /* 0x000fe60008001818 */
        /* <DEDUP_REMOVED lines=16> */
[----:B-1----:R-:W-:-:S04]  /*16d0*/  FMNMX R3, R24, R25, !PT ;  /* 0x0000001918037209 */ /* 0x002fc80007800000 */
[----:B------:R-:W-:-:S04]  /*16e0*/  FMNMX R0, R28, R3, !PT ;  /* 0x000000031c007209 */ /* 0x000fc80007800000 */
        /* <DEDUP_REMOVED lines=28> */
[----:B------:R-:W-:-:S05]  /*18b0*/  FMNMX R0, R85, R0, !PT ;  /* 0x0000000055007209 */ /* 0x000fca0007800000 */
[----:B------:R-:W1:Y:S02]  /*18c0*/  SHFL.BFLY PT, R3, R0, 0x1, 0x1f ;  /* 0x0c201f0000037f89 */ /* 0x000e6400000e0000 */
[----:B-1----:R-:W-:-:S05]  /*18d0*/  FMNMX R3, R0, R3, !PT ;  /* 0x0000000300037209 */ /* 0x002fca0007800000 */
[----:B------:R-:W1:Y:S02]  /*18e0*/  SHFL.BFLY PT, R4, R3, 0x2, 0x1f ;  /* 0x0c401f0003047f89 */ /* 0x000e6400000e0000 */
[----:B-1----:R-:W-:Y:S02]  /*18f0*/  FMNMX R4, R3, R4, !PT ;  /* 0x0000000403047209 */ /* 0x002fe40007800000 */
[----:B------:R-:W-:Y:S02]  /*1900*/  FMNMX R3, R26, R27, !PT ;  /* 0x0000001b1a037209 */ /* 0x000fe40007800000 */
[----:B------:R-:W-:Y:S02]  /*1910*/  FSETP.NEU.AND P1, PT, R4, -INF , PT ;  /* 0xff8000000400780b */ /* 0x000fe40003f2d000 */
[----:B------:R-:W-:Y:S02]  /*1920*/  FMNMX R0, R30, R3, !PT ;  /* 0x000000031e007209 */ /* 0x000fe40007800000 */
[----:B------:R-:W-:-:S02]  /*1930*/  FSEL R5, R4, RZ, P1 ;  /* 0x000000ff04057208 */ /* 0x000fc40000800000 */
[----:B------:R-:W-:-:S03]  /*1940*/  FMNMX R3, R31, R0, !PT ;  /* 0x000000001f037209 */ /* 0x000fc60007800000 */
[----:B------:R-:W-:Y:S01]  /*1950*/  FMUL R14, R5, UR6 ;  /* 0x00000006050e7c20 */ /* 0x000fe20008400000 */
[----:B------:R-:W-:-:S03]  /*1960*/  FMNMX R0, R34, R3, !PT ;  /* 0x0000000322007209 */ /* 0x000fc60007800000 */
[--C-:B------:R-:W-:Y:S01]  /*1970*/  FFMA R24, R24, UR6, -R14.reuse ;  /* 0x0000000618187c23 */ /* 0x100fe2000800080e */
[--C-:B------:R-:W-:Y:S01]  /*1980*/  FFMA R7, R25, UR6, -R14.reuse ;  /* 0x0000000619077c23 */ /* 0x100fe2000800080e */
[--C-:B------:R-:W-:Y:S01]  /*1990*/  FFMA R6, R28, UR6, -R14.reuse ;  /* 0x000000061c067c23 */ /* 0x100fe2000800080e */
[--C-:B------:R-:W-:Y:S01]  /*19a0*/  FFMA R8, R36, UR6, -R14.reuse ;  /* 0x0000000624087c23 */ /* 0x100fe2000800080e */
[--C-:B------:R-:W-:Y:S01]  /*19b0*/  FFMA R9, R29, UR6, -R14.reuse ;  /* 0x000000061d097c23 */ /* 0x100fe2000800080e */
[----:B------:R-:W-:Y:S01]  /*19c0*/  FSETP.GEU.AND P5, PT, R24, -126, PT ;  /* 0xc2fc00001800780b */ /* 0x000fe20003fae000 */
[--C-:B------:R-:W-:Y:S01]  /*19d0*/  FFMA R11, R33, UR6, -R14.reuse ;  /* 0x00000006210b7c23 */ /* 0x100fe2000800080e */
[----:B------:R-:W-:Y:S01]  /*19e0*/  FMNMX R3, R35, R0, !PT ;  /* 0x0000000023037209 */ /* 0x000fe20007800000 */
[--C-:B------:R-:W-:Y:S01]  /*19f0*/  FFMA R13, R37, UR6, -R14.reuse ;  /* 0x00000006250d7c23 */ /* 0x100fe2000800080e */
[----:B------:R-:W-:Y:S01]  /*1a00*/  FSETP.GEU.AND P3, PT, R7, -126, PT ;  /* 0xc2fc00000700780b */ /* 0x000fe20003f6e000 */
[--C-:B------:R-:W-:Y:S01]  /*1a10*/  FFMA R28, R32, UR6, -R14.reuse ;  /* 0x00000006201c7c23 */ /* 0x100fe2000800080e */
[----:B------:R-:W-:Y:S01]  /*1a20*/  FSETP.GEU.AND P2, PT, R6, -126, PT ;  /* 0xc2fc00000600780b */ /* 0x000fe20003f4e000 */
[--C-:B------:R-:W-:Y:S01]  /*1a30*/  FFMA R32, R40, UR6, -R14.reuse ;  /* 0x0000000628207c23 */ /* 0x100fe2000800080e */
[----:B------:R-:W-:Y:S01]  /*1a40*/  FSETP.GEU.AND P4, PT, R9, -126, PT ;  /* 0xc2fc00000900780b */ /* 0x000fe20003f8e000 */
[--C-:B------:R-:W-:Y:S01]  /*1a50*/  FFMA R36, R48, UR6, -R14.reuse ;  /* 0x0000000630247c23 */ /* 0x100fe2000800080e */
[----:B------:R-:W-:Y:S01]  /*1a60*/  FMNMX R0, R38, R3, !PT ;  /* 0x0000000326007209 */ /* 0x000fe20007800000 */
[--C-:B------:R-:W-:Y:S01]  /*1a70*/  FFMA R15, R41, UR6, -R14.reuse ;  /* 0x00000006290f7c23 */ /* 0x100fe2000800080e */
[----:B------:R-:W-:Y:S01]  /*1a80*/  FSETP.GEU.AND P1, PT, R11, -126, PT ;  /* 0xc2fc00000b00780b */ /* 0x000fe20003f2e000 */
[----:B------:R-:W-:Y:S01]  /*1a90*/  @!P5 FMUL R24, R24, 0.5 ;  /* 0x3f0000001818d820 */ /* 0x000fe20000400000 */
[----:B------:R-:W-:Y:S01]  /*1aa0*/  FMNMX R3, R39, R0, !PT ;  /* 0x0000000027037209 */ /* 0x000fe20007800000 */
[--C-:B------:R-:W-:Y:S01]  /*1ab0*/  FFMA R21, R45, UR6, -R14.reuse ;  /* 0x000000062d157c23 */ /* 0x100fe2000800080e */
[----:B------:R-:W-:Y:S01]  /*1ac0*/  FSETP.GEU.AND P6, PT, R28, -126, PT ;  /* 0xc2fc00001c00780b */ /* 0x000fe20003fce000 */
[----:B------:R-:W-:Y:S01]  /*1ad0*/  @!P3 FMUL R7, R7, 0.5 ;  /* 0x3f0000000707b820 */ /* 0x000fe20000400000 */
[----:B------:R-:W-:Y:S01]  /*1ae0*/  FMNMX R0, R42, R3, !PT ;  /* 0x000000032a007209 */ /* 0x000fe20007800000 */
[----:B------:R-:W1:Y:S01]  /*1af0*/  MUFU.EX2 R24, R24 ;  /* 0x0000001800187308 */ /* 0x000e620000000800 */
[----:B------:R-:W-:Y:S01]  /*1b00*/  @!P2 FMUL R6, R6, 0.5 ;  /* 0x3f0000000606a820 */ /* 0x000fe20000400000 */
[----:B------:R-:W-:Y:S01]  /*1b10*/  @!P4 FMUL R9, R9, 0.5 ;  /* 0x3f0000000909c820 */ /* 0x000fe20000400000 */
[----:B------:R-:W-:Y:S01]  /*1b20*/  FMNMX R3, R43, R0, !PT ;  /* 0x000000002b037209 */ /* 0x000fe20007800000 */
[--C-:B------:R-:W-:Y:S01]  /*1b30*/  FFMA R23, R49, UR6, -R14.reuse ;  /* 0x0000000631177c23 */ /* 0x100fe2000800080e */
[--C-:B------:R-:W-:Y:S01]  /*1b40*/  FFMA R10, R44, UR6, -R14.reuse ;  /* 0x000000062c0a7c23 */ /* 0x100fe2000800080e */
[----:B------:R-:W-:Y:S01]  /*1b50*/  @!P1 FMUL R11, R11, 0.5 ;  /* 0x3f0000000b0b9820 */ /* 0x000fe20000400000 */
[----:B------:R-:W-:Y:S01]  /*1b60*/  FMNMX R0, R46, R3, !PT ;  /* 0x000000032e007209 */ /* 0x000fe20007800000 */
[----:B------:R-:W2:Y:S01]  /*1b70*/  MUFU.EX2 R7, R7 ;  /* 0x0000000700077308 */ /* 0x000ea20000000800 */
[--C-:B------:R-:W-:Y:S01]  /*1b80*/  FFMA R12, R52, UR6, -R14.reuse ;  /* 0x00000006340c7c23 */ /* 0x100fe2000800080e */
[----:B------:R-:W-:Y:S01]  /*1b90*/  @!P6 FMUL R28, R28, 0.5 ;  /* 0x3f0000001c1ce820 */ /* 0x000fe20000400000 */
[----:B------:R-:W-:Y:S01]  /*1ba0*/  FMNMX R3, R47, R0, !PT ;  /* 0x000000002f037209 */ /* 0x000fe20007800000 */
[--C-:B------:R-:W-:Y:S01]  /*1bb0*/  FFMA R33, R60, UR6, -R14.reuse ;  /* 0x000000063c217c23 */ /* 0x100fe2000800080e */
[--C-:B------:R-:W-:Y:S01]  /*1bc0*/  FFMA R25, R53, UR6, -R14.reuse ;  /* 0x0000000635197c23 */ /* 0x100fe2000800080e */
[--C-:B------:R-:W-:Y:S01]  /*1bd0*/  FFMA R40, R57, UR6, -R14.reuse ;  /* 0x0000000639287c23 */ /* 0x100fe2000800080e */
[----:B------:R-:W-:Y:S01]  /*1be0*/  FMNMX R0, R50, R3, !PT ;  /* 0x0000000332007209 */ /* 0x000fe20007800000 */
[----:B------:R-:W3:Y:S01]  /*1bf0*/  MUFU.EX2 R6, R6 ;  /* 0x0000000600067308 */ /* 0x000ee20000000800 */
[----:B-1----:R-:W-:Y:S01]  /*1c00*/  @!P5 FMUL R24, R24, R24 ;  /* 0x000000181818d220 */ /* 0x002fe20000400000 */
[----:B------:R-:W-:Y:S01]  /*1c10*/  FSETP.GEU.AND P5, PT, R8, -126, PT ;  /* 0xc2fc00000800780b */ /* 0x000fe20003fae000 */
[--C-:B------:R-:W-:Y:S01]  /*1c20*/  FFMA R61, R61, UR6, -R14.reuse ;  /* 0x000000063d3d7c23 */ /* 0x100fe2000800080e */
[----:B------:R-:W-:Y:S01]  /*1c30*/  FMNMX R3, R51, R0, !PT ;  /* 0x0000000033037209 */ /* 0x000fe20007800000 */
[--C-:B------:R-:W-:Y:S01]  /*1c40*/  FFMA R29, R56, UR6, -R14.reuse ;  /* 0x00000006381d7c23 */ /* 0x100fe2000800080e */
[--C-:B------:R-:W-:Y:S01]  /*1c50*/  FFMA R64, R64, UR6, -R14.reuse ;  /* 0x0000000640407c23 */ /* 0x100fe2000800080e */
[--C-:B------:R-:W-:Y:S01]  /*1c60*/  FFMA R72, R72, UR6, -R14.reuse ;  /* 0x0000000648487c23 */ /* 0x100fe2000800080e */
[----:B------:R-:W1:Y:S01]  /*1c70*/  MUFU.EX2 R9, R9 ;  /* 0x0000000900097308 */ /* 0x000e620000000800 */
[----:B------:R-:W-:Y:S01]  /*1c80*/  FMNMX R0, R54, R3, !PT ;  /* 0x0000000336007209 */ /* 0x000fe20007800000 */
[----:B--2---:R-:W-:Y:S01]  /*1c90*/  @!P3 FMUL R7, R7, R7 ;  /* 0x000000070707b220 */ /* 0x004fe20000400000 */
[----:B------:R-:W-:Y:S01]  /*1ca0*/  FSETP.GEU.AND P3, PT, R13, -126, PT ;  /* 0xc2fc00000d00780b */ /* 0x000fe20003f6e000 */
[--C-:B------:R-:W-:Y:S01]  /*1cb0*/  FFMA R65, R65, UR6, -R14.reuse ;  /* 0x0000000641417c23 */ /* 0x100fe2000800080e */
[----:B------:R-:W-:Y:S01]  /*1cc0*/  FMNMX R3, R55, R0, !PT ;  /* 0x0000000037037209 */ /* 0x000fe20007800000 */
[--C-:B------:R-:W-:Y:S01]  /*1cd0*/  FFMA R69, R69, UR6, -R14.reuse ;  /* 0x0000000645457c23 */ /* 0x100fe2000800080e */
[----:B------:R-:W-:Y:S01]  /*1ce0*/  @!P5 FMUL R8, R8, 0.5 ;  /* 0x3f0000000808d820 */ /* 0x000fe20000400000 */
[----:B------:R-:W2:Y:S01]  /*1cf0*/  MUFU.EX2 R11, R11 ;  /* 0x0000000b000b7308 */ /* 0x000ea20000000800 */
[----:B---3--:R-:W-:Y:S01]  /*1d00*/  @!P2 FMUL R6, R6, R6 ;  /* 0x000000060606a220 */ /* 0x008fe20000400000 */
[----:B------:R-:W-:Y:S01]  /*1d10*/  FSETP.GEU.AND P2, PT, R32, -126, PT ;  /* 0xc2fc00002000780b */ /* 0x000fe20003f4e000 */
[--C-:B------:R-:W-:Y:S01]  /*1d20*/  FFMA R73, R73, UR6, -R14.reuse ;  /* 0x0000000649497c23 */ /* 0x100fe2000800080e */
[----:B------:R-:W-:Y:S01]  /*1d30*/  FMNMX R0, R58, R3, !PT ;  /* 0x000000033a007209 */ /* 0x000fe20007800000 */
[--C-:B------:R-:W-:Y:S01]  /*1d40*/  FFMA R76, R76, UR6, -R14.reuse ;  /* 0x000000064c4c7c23 */ /* 0x100fe2000800080e */
[--C-:B------:R-:W-:Y:S01]  /*1d50*/  FFMA R81, R81, UR6, -R14.reuse ;  /* 0x0000000651517c23 */ /* 0x100fe2000800080e */
[--C-:B------:R-:W-:Y:S01]  /*1d60*/  FFMA R77, R77, UR6, -R14.reuse ;  /* 0x000000064d4d7c23 */ /* 0x100fe2000800080e */
[----:B------:R-:W3:Y:S01]  /*1d70*/  MUFU.EX2 R8, R8 ;  /* 0x0000000800087308 */ /* 0x000ee20000000800 */
[----:B-1----:R-:W-:Y:S01]  /*1d80*/  @!P4 FMUL R9, R9, R9 ;  /* 0x000000090909c220 */ /* 0x002fe20000400000 */
[----:B------:R-:W-:Y:S01]  /*1d90*/  FSETP.GEU.AND P4, PT, R15, -126, PT ;  /* 0xc2fc00000f00780b */ /* 0x000fe20003f8e000 */
[----:B------:R-:W-:Y:S01]  /*1da0*/  @!P3 FMUL R13, R13, 0.5 ;  /* 0x3f0000000d0db820 */ /* 0x000fe20000400000 */
[----:B------:R-:W-:Y:S01]  /*1db0*/  FMNMX R3, R59, R0, !PT ;  /* 0x000000003b037209 */ /* 0x000fe20007800000 */
[--C-:B------:R-:W-:Y:S01]  /*1dc0*/  FFMA R68, R68, UR6, -R14.reuse ;  /* 0x0000000644447c23 */ /* 0x100fe2000800080e */
[--C-:B------:R-:W-:Y:S01]  /*1dd0*/  FFMA R80, R80, UR6, -R14.reuse ;  /* 0x0000000650507c23 */ /* 0x100fe2000800080e */
[----:B------:R-:W-:Y:S01]  /*1de0*/  @!P2 FMUL R32, R32, 0.5 ;  /* 0x3f0000002020a820 */ /* 0x000fe20000400000 */
[----:B------:R-:W-:Y:S01]  /*1df0*/  FMNMX R0, R62, R3, !PT ;  /* 0x000000033e007209 */ /* 0x000fe20007800000 */
[----:B--2---:R-:W-:Y:S01]  /*1e00*/  @!P1 FMUL R11, R11, R11 ;  /* 0x0000000b0b0b9220 */ /* 0x004fe20000400000 */
[----:B------:R-:W1:Y:S01]  /*1e10*/  MUFU.EX2 R13, R13 ;  /* 0x0000000d000d7308 */ /* 0x000e620000000800 */
[----:B------:R-:W-:Y:S01]  /*1e20*/  FSETP.GEU.AND P1, PT, R21, -126, PT ;  /* 0xc2fc00001500780b */ /* 0x000fe20003f2e000 */
[--C-:B------:R-:W-:Y:S01]  /*1e30*/  FFMA R84, R84, UR6, -R14.reuse ;  /* 0x0000000654547c23 */ /* 0x100fe2000800080e */
[----:B------:R-:W-:Y:S01]  /*1e40*/  FMNMX R3, R63, R0, !PT ;  /* 0x000000003f037209 */ /* 0x000fe20007800000 */
[----:B------:R-:W-:Y:S01]  /*1e50*/  FFMA R85, R85, UR6, -R14 ;  /* 0x0000000655557c23 */ /* 0x000fe2000800080e */
[----:B------:R-:W-:Y:S01]  /*1e60*/  @!P4 FMUL R15, R15, 0.5 ;  /* 0x3f0000000f0fc820 */ /* 0x000fe20000400000 */
[----:B---3--:R-:W-:Y:S01]  /*1e70*/  @!P5 FMUL R8, R8, R8 ;  /* 0x000000080808d220 */ /* 0x008fe20000400000 */
[----:B------:R-:W-:Y:S01]  /*1e80*/  FSETP.GEU.AND P5, PT, R36, -126, PT ;  /* 0xc2fc00002400780b */ /* 0x000fe20003fae000 */
[----:B------:R-:W2:Y:S01]  /*1e90*/  MUFU.EX2 R28, R28 ;  /* 0x0000001c001c7308 */ /* 0x000ea20000000800 */
[----:B------:R-:W-:-:S04]  /*1ea0*/  FMNMX R0, R66, R3, !PT ;  /* 0x0000000342007209 */ /* 0x000fc80007800000 */
[----:B------:R-:W-:Y:S01]  /*1eb0*/  FMNMX R3, R67, R0, !PT ;  /* 0x0000000043037209 */ /* 0x000fe20007800000 */
[----:B------:R-:W-:Y:S02]  /*1ec0*/  @!P1 FMUL R21, R21, 0.5 ;  /* 0x3f00000015159820 */ /* 0x000fe40000400000 */
[----:B------:R-:W3:Y:S01]  /*1ed0*/  MUFU.EX2 R32, R32 ;  /* 0x0000002000207308 */ /* 0x000ee20000000800 */
[----:B------:R-:W-:Y:S01]  /*1ee0*/  FMNMX R0, R70, R3, !PT ;  /* 0x0000000346007209 */ /* 0x000fe20007800000 */
[----:B-1----:R-:W-:Y:S01]  /*1ef0*/  @!P3 FMUL R13, R13, R13 ;  /* 0x0000000d0d0db220 */ /* 0x002fe20000400000 */
[----:B------:R-:W-:Y:S01]  /*1f00*/  FSETP.GEU.AND P3, PT, R23, -126, PT ;  /* 0xc2fc00001700780b */ /* 0x000fe20003f6e000 */
[----:B------:R-:W-:Y:S01]  /*1f10*/  @!P5 FMUL R36, R36, 0.5 ;  /* 0x3f0000002424d820 */ /* 0x000fe20000400000 */
[----:B------:R-:W-:-:S03]  /*1f20*/  FMNMX R3, R71, R0, !PT ;  /* 0x0000000047037209 */ /* 0x000fc60007800000 */
[----:B------:R-:W1:Y:S01]  /*1f30*/  MUFU.EX2 R15, R15 ;  /* 0x0000000f000f7308 */ /* 0x000e620000000800 */
[----:B--2---:R-:W-:Y:S01]  /*1f40*/  @!P6 FMUL R28, R28, R28 ;  /* 0x0000001c1c1ce220 */ /* 0x004fe20000400000 */
[----:B------:R-:W-:Y:S02]  /*1f50*/  FMNMX R0, R74, R3, !PT ;  /* 0x000000034a007209 */ /* 0x000fe40007800000 */
[----:B------:R-:W-:Y:S02]  /*1f60*/  FSETP.GEU.AND P6, PT, R10, -126, PT ;  /* 0xc2fc00000a00780b */ /* 0x000fe40003fce000 */
[----:B------:R-:W-:Y:S02]  /*1f70*/  FMNMX R3, R75, R0, !PT ;  /* 0x000000004b037209 */ /* 0x000fe40007800000 */
[----:B------:R-:W2:Y:S01]  /*1f80*/  MUFU.EX2 R36, R36 ;  /* 0x0000002400247308 */ /* 0x000ea20000000800 */
[----:B---3--:R-:W-:Y:S01]  /*1f90*/  @!P2 FMUL R32, R32, R32 ;  /* 0x000000202020a220 */ /* 0x008fe20000400000 */
[----:B------:R-:W-:Y:S01]  /*1fa0*/  FSETP.GEU.AND P2, PT, R12, -126, PT ;  /* 0xc2fc00000c00780b */ /* 0x000fe20003f4e000 */
[----:B------:R-:W-:Y:S01]  /*1fb0*/  @!P3 FMUL R23, R23, 0.5 ;  /* 0x3f0000001717b820 */ /* 0x000fe20000400000 */
[----:B------:R-:W-:-:S04]  /*1fc0*/  FMNMX R0, R78, R3, !PT ;  /* 0x000000034e007209 */ /* 0x000fc80007800000 */
[----:B------:R-:W3:Y:S01]  /*1fd0*/  MUFU.EX2 R21, R21 ;  /* 0x0000001500157308 */ /* 0x000ee20000000800 */
[----:B-1----:R-:W-:Y:S01]  /*1fe0*/  @!P4 FMUL R15, R15, R15 ;  /* 0x0000000f0f0fc220 */ /* 0x002fe20000400000 */
[----:B------:R-:W-:Y:S01]  /*1ff0*/  FSETP.GEU.AND P4, PT, R25, -126, PT ;  /* 0xc2fc00001900780b */ /* 0x000fe20003f8e000 */
[----:B------:R-:W-:Y:S01]  /*2000*/  @!P6 FMUL R10, R10, 0.5 ;  /* 0x3f0000000a0ae820 */ /* 0x000fe20000400000 */
[----:B------:R-:W-:-:S03]  /*2010*/  FMNMX R3, R79, R0, !PT ;  /* 0x000000004f037209 */ /* 0x000fc60007800000 */
[----:B------:R-:W-:Y:S01]  /*2020*/  @!P2 FMUL R12, R12, 0.5 ;  /* 0x3f0000000c0ca820 */ /* 0x000fe20000400000 */
[----:B------:R-:W-:Y:S01]  /*2030*/  FMNMX R0, R82, R3, !PT ;  /* 0x0000000352007209 */ /* 0x000fe20007800000 */
[----:B--2---:R-:W-:Y:S01]  /*2040*/  @!P5 FMUL R36, R36, R36 ;  /* 0x000000242424d220 */ /* 0x004fe20000400000 */
[----:B------:R-:W-:Y:S01]  /*2050*/  FSETP.GEU.AND P5, PT, R33, -126, PT ;  /* 0xc2fc00002100780b */ /* 0x000fe20003fae000 */
[----:B------:R-:W1:Y:S01]  /*2060*/  MUFU.EX2 R23, R23 ;  /* 0x0000001700177308 */ /* 0x000e620000000800 */
[----:B------:R-:W-:-:S03]  /*2070*/  FMNMX R3, R83, R0, !PT ;  /* 0x0000000053037209 */ /* 0x000fc60007800000 */
[----:B------:R-:W-:Y:S01]  /*2080*/  @!P4 FMUL R25, R25, 0.5 ;  /* 0x3f0000001919c820 */ /* 0x000fe20000400000 */
[----:B------:R-:W-:Y:S01]  /*2090*/  FMNMX R0, R86, R3, !PT ;  /* 0x0000000356007209 */ /* 0x000fe20007800000 */
[----:B---3--:R-:W-:Y:S01]  /*20a0*/  @!P1 FMUL R21, R21, R21 ;  /* 0x0000001515159220 */ /* 0x008fe20000400000 */
[----:B------:R-:W-:Y:S01]  /*20b0*/  FSETP.GEU.AND P1, PT, R40, -126, PT ;  /* 0xc2fc00002800780b */ /* 0x000fe20003f2e000 */
[----:B------:R-:W2:Y:S01]  /*20c0*/  MUFU.EX2 R10, R10 ;  /* 0x0000000a000a7308 */ /* 0x000ea20000000800 */
[----:B------:R-:W-:-:S03]  /*20d0*/  FMNMX R0, R87, R0, !PT ;  /* 0x0000000057007209 */ /* 0x000fc60007800000 */
[----:B------:R-:W-:Y:S02]  /*20e0*/  @!P5 FMUL R33, R33, 0.5 ;  /* 0x3f0000002121d820 */ /* 0x000fe40000400000 */
[----:B------:R-:W3:Y:S02]  /*20f0*/  SHFL.BFLY PT, R3, R0, 0x1, 0x1f ;  /* 0x0c201f0000037f89 */ /* 0x000ee400000e0000 */
[----:B------:R-:W4:Y:S01]  /*2100*/  MUFU.EX2 R12, R12 ;  /* 0x0000000c000c7308 */ /* 0x000f220000000800 */
[----:B-1----:R-:W-:Y:S01]  /*2110*/  @!P3 FMUL R23, R23, R23 ;  /* 0x000000171717b220 */ /* 0x002fe20000400000 */
[----:B------:R-:W-:Y:S02]  /*2120*/  FSETP.GEU.AND P3, PT, R61, -126, PT ;  /* 0xc2fc00003d00780b */ /* 0x000fe40003f6e000 */
[----:B------:R-:W-:-:S04]  /*2130*/  @!P1 FMUL R40, R40, 0.5 ;  /* 0x3f00000028289820 */ /* 0x000fc80000400000 */
[----:B------:R-:W1:Y:S01]  /*2140*/  MUFU.EX2 R33, R33 ;  /* 0x0000002100217308 */ /* 0x000e620000000800 */
[----:B--2---:R-:W-:Y:S01]  /*2150*/  @!P6 FMUL R10, R10, R10 ;  /* 0x0000000a0a0ae220 */ /* 0x004fe20000400000 */
[----:B------:R-:W-:-:S05]  /*2160*/  FSETP.GEU.AND P6, PT, R29, -126, PT ;  /* 0xc2fc00001d00780b */ /* 0x000fca0003fce000 */
[----:B------:R-:W-:Y:S01]  /*2170*/  @!P3 FMUL R61, R61, 0.5 ;  /* 0x3f0000003d3db820 */ /* 0x000fe20000400000 */
[----:B------:R-:W2:Y:S01]  /*2180*/  MUFU.EX2 R25, R25 ;  /* 0x0000001900197308 */ /* 0x000ea20000000800 */
[----:B----4-:R-:W-:Y:S01]  /*2190*/  @!P2 FMUL R12, R12, R12 ;  /* 0x0000000c0c0ca220 */ /* 0x010fe20000400000 */
[----:B------:R-:W-:Y:S02]  /*21a0*/  FSETP.GEU.AND P2, PT, R64, -126, PT ;  /* 0xc2fc00004000780b */ /* 0x000fe40003f4e000 */
[----:B---3--:R-:W-:-:S03]  /*21b0*/  FMNMX R3, R0, R3, !PT ;  /* 0x0000000300037209 */ /* 0x008fc60007800000 */
[----:B------:R-:W-:Y:S01]  /*21c0*/  @!P6 FMUL R29, R29, 0.5 ;  /* 0x3f0000001d1de820 */ /* 0x000fe20000400000 */
[----:B------:R-:W3:Y:S01]  /*21d0*/  MUFU.EX2 R40, R40 ;  /* 0x0000002800287308 */ /* 0x000ee20000000800 */
[----:B-1----:R-:W-:Y:S01]  /*21e0*/  @!P5 FMUL R33, R33, R33 ;  /* 0x000000212121d220 */ /* 0x002fe20000400000 */
[----:B------:R-:W-:Y:S01]  /*21f0*/  FSETP.GEU.AND P5, PT, R72, -126, PT ;  /* 0xc2fc00004800780b */ /* 0x000fe20003fae000 */
[----:B------:R-:W1:Y:S04]  /*2200*/  SHFL.BFLY PT, R0, R3, 0x2, 0x1f ;  /* 0x0c401f0003007f89 */ /* 0x000e6800000e0000 */
[----:B------:R-:W-:Y:S01]  /*2210*/  @!P2 FMUL R64, R64, 0.5 ;  /* 0x3f0000004040a820 */ /* 0x000fe20000400000 */
[----:B------:R-:W4:Y:S01]  /*2220*/  MUFU.EX2 R20, R61 ;  /* 0x0000003d00147308 */ /* 0x000f220000000800 */
[----:B--2---:R-:W-:Y:S01]  /*2230*/  @!P4 FMUL R25, R25, R25 ;  /* 0x000000191919c220 */ /* 0x004fe20000400000 */
[----:B------:R-:W-:-:S05]  /*2240*/  FSETP.GEU.AND P4, PT, R65, -126, PT ;  /* 0xc2fc00004100780b */ /* 0x000fca0003f8e000 */
[----:B------:R-:W-:Y:S01]  /*2250*/  @!P5 FMUL R72, R72, 0.5 ;  /* 0x3f0000004848d820 */ /* 0x000fe20000400000 */
[----:B------:R-:W2:Y:S01]  /*2260*/  MUFU.EX2 R37, R64 ;  /* 0x0000004000257308 */ /* 0x000ea20000000800 */
[----:B---3--:R-:W-:Y:S01]  /*2270*/  @!P1 FMUL R40, R40, R40 ;  /* 0x0000002828289220 */ /* 0x008fe20000400000 */
[----:B------:R-:W-:-:S05]  /*2280*/  FSETP.GEU.AND P1, PT, R69, -126, PT ;  /* 0xc2fc00004500780b */ /* 0x000fca0003f2e000 */
[----:B------:R-:W-:Y:S01]  /*2290*/  @!P4 FMUL R65, R65, 0.5 ;  /* 0x3f0000004141c820 */ /* 0x000fe20000400000 */
[----:B------:R-:W3:Y:S01]  /*22a0*/  MUFU.EX2 R45, R72 ;  /* 0x00000048002d7308 */ /* 0x000ee20000000800 */
[----:B----4-:R-:W-:Y:S01]  /*22b0*/  @!P3 FMUL R20, R20, R20 ;  /* 0x000000141414b220 */ /* 0x010fe20000400000 */
[----:B------:R-:W-:Y:S02]  /*22c0*/  FSETP.GEU.AND P3, PT, R73, -126, PT ;  /* 0xc2fc00004900780b */ /* 0x000fe40003f6e000 */
[----:B-1----:R-:W-:-:S03]  /*22d0*/  FMNMX R5, R3, R0, !PT ;  /* 0x0000000003057209 */ /* 0x002fc60007800000 */
[----:B------:R-:W-:Y:S01]  /*22e0*/  @!P1 FMUL R69, R69, 0.5 ;  /* 0x3f00000045459820 */ /* 0x000fe20000400000 */
[----:B------:R-:W1:Y:S01]  /*22f0*/  MUFU.EX2 R44, R65 ;  /* 0x00000041002c7308 */ /* 0x000e620000000800 */
        /* <DEDUP_REMOVED lines=8> */
[----:B-1----:R-:W-:Y:S01]  /*2380*/  @!P4 FMUL R44, R44, R44 ;  /* 0x0000002c2c2cc220 */ /* 0x002fe20000400000 */
[----:B------:R-:W-:-:S05]  /*2390*/  FSETP.GEU.AND P4, PT, R77, -126, PT ;  /* 0xc2fc00004d00780b */ /* 0x000fca0003f8e000 */
[----:B------:R-:W-:Y:S01]  /*23a0*/  @!P5 FMUL R81, R81, 0.5 ;  /* 0x3f0000005151d820 */ /* 0x000fe20000400000 */
[----:B------:R-:W1:Y:S01]  /*23b0*/  MUFU.EX2 R48, R73 ;  /* 0x0000004900307308 */ /* 0x000e620000000800 */
[----:B--2---:R-:W-:Y:S01]  /*23c0*/  @!P6 FMUL R29, R29, R29 ;  /* 0x0000001d1d1de220 */ /* 0x004fe20000400000 */
[----:B------:R-:W-:-:S05]  /*23d0*/  FSETP.GEU.AND P6, PT, R68, -126, PT ;  /* 0xc2fc00004400780b */ /* 0x000fca0003fce000 */
[----:B------:R-:W-:Y:S01]  /*23e0*/  @!P4 FMUL R77, R77, 0.5 ;  /* 0x3f0000004d4dc820 */ /* 0x000fe20000400000 */
[----:B------:R-:W2:Y:S01]  /*23f0*/  MUFU.EX2 R49, R76 ;  /* 0x0000004c00317308 */ /* 0x000ea20000000800 */
[----:B---3--:R-:W-:Y:S01]  /*2400*/  @!P1 FMUL R22, R22, R22 ;  /* 0x0000001616169220 */ /* 0x008fe20000400000 */
[----:B------:R-:W-:-:S04]  /*2410*/  FSETP.NEU.AND P1, PT, R5, -INF , PT ;  /* 0xff8000000500780b */ /* 0x000fc80003f2d000 */
[----:B------:R-:W-:Y:S01]  /*2420*/  FSEL R0, R5, RZ, P1 ;  /* 0x000000ff05007208 */ /* 0x000fe20000800000 */
[----:B------:R-:W-:Y:S01]  /*2430*/  @!P6 FMUL R68, R68, 0.5 ;  /* 0x3f0000004444e820 */ /* 0x000fe20000400000 */
[----:B------:R-:W3:Y:S01]  /*2440*/  MUFU.EX2 R14, R81 ;  /* 0x00000051000e7308 */ /* 0x000ee20000000800 */
[----:B-1----:R-:W-:Y:S01]  /*2450*/  @!P3 FMUL R48, R48, R48 ;  /* 0x000000303030b220 */ /* 0x002fe20000400000 */
[----:B------:R-:W-:Y:S01]  /*2460*/  FSETP.GEU.AND P3, PT, R85, -126, PT ;  /* 0xc2fc00005500780b */ /* 0x000fe20003f6e000 */
[----:B------:R-:W-:Y:S01]  /*2470*/  FMUL R0, R0, UR6 ;  /* 0x0000000600007c20 */ /* 0x000fe20008400000 */
[----:B------:R-:W-:-:S03]  /*2480*/  FSETP.GEU.AND P1, PT, R84, -126, PT ;  /* 0xc2fc00005400780b */ /* 0x000fc60003f2e000 */
[--C-:B------:R-:W-:Y:S01]  /*2490*/  FFMA R26, R26, UR6, -R0.reuse ;  /* 0x000000061a1a7c23 */ /* 0x100fe20008000800 */
[----:B------:R-:W1:Y:S01]  /*24a0*/  MUFU.EX2 R52, R77 ;  /* 0x0000004d00347308 */ /* 0x000e620000000800 */
[--C-:B------:R-:W-:Y:S01]  /*24b0*/  FFMA R57, R31, UR6, -R0.reuse ;  /* 0x000000061f397c23 */ /* 0x100fe20008000800 */
[--C-:B------:R-:W-:Y:S01]  /*24c0*/  FFMA R3, R27, UR6, -R0.reuse ;  /* 0x000000061b037c23 */ /* 0x100fe20008000800 */
[----:B--2---:R-:W-:Y:S01]  /*24d0*/  @!P2 FMUL R49, R49, R49 ;  /* 0x000000313131a220 */ /* 0x004fe20000400000 */
[----:B------:R-:W-:Y:S01]  /*24e0*/  FSETP.GEU.AND P2, PT, R26, -126, PT ;  /* 0xc2fc00001a00780b */ /* 0x000fe20003f4e000 */
[--C-:B------:R-:W-:Y:S01]  /*24f0*/  FFMA R61, R35, UR6, -R0.reuse ;  /* 0x00000006233d7c23 */ /* 0x100fe20008000800 */
[--C-:B------:R-:W-:Y:S01]  /*2500*/  FFMA R38, R38, UR6, -R0.reuse ;  /* 0x0000000626267c23 */ /* 0x100fe20008000800 */
[----:B------:R-:W-:Y:S01]  /*2510*/  @!P3 FMUL R85, R85, 0.5 ;  /* 0x3f0000005555b820 */ /* 0x000fe20000400000 */
[----:B------:R-:W2:Y:S01]  /*2520*/  MUFU.EX2 R41, R68 ;  /* 0x0000004400297308 */ /* 0x000ea20000000800 */
[----:B---3--:R-:W-:Y:S01]  /*2530*/  @!P5 FMUL R14, R14, R14 ;  /* 0x0000000e0e0ed220 */ /* 0x008fe20000400000 */
[----:B------:R-:W-:Y:S01]  /*2540*/  FSETP.GEU.AND P5, PT, R57, -126, PT ;  /* 0xc2fc00003900780b */ /* 0x000fe20003fae000 */
[----:B------:R-:W-:Y:S01]  /*2550*/  @!P1 FMUL R84, R84, 0.5 ;  /* 0x3f00000054549820 */ /* 0x000fe20000400000 */
[--C-:B------:R-:W-:Y:S01]  /*2560*/  FFMA R30, R30, UR6, -R0.reuse ;  /* 0x000000061e1e7c23 */ /* 0x100fe20008000800 */
[--C-:B------:R-:W-:Y:S01]  /*2570*/  FFMA R34, R34, UR6, -R0.reuse ;  /* 0x0000000622227c23 */ /* 0x100fe20008000800 */
[--C-:B------:R-:W-:Y:S01]  /*2580*/  FFMA R50, R50, UR6, -R0.reuse ;  /* 0x0000000632327c23 */ /* 0x100fe20008000800 */
[--C-:B------:R-:W-:Y:S01]  /*2590*/  FFMA R42, R42, UR6, -R0.reuse ;  /* 0x000000062a2a7c23 */ /* 0x100fe20008000800 */
[----:B------:R-:W3:Y:S01]  /*25a0*/  MUFU.EX2 R56, R85 ;  /* 0x0000005500387308 */ /* 0x000ee20000000800 */
[----:B-1----:R-:W-:Y:S01]  /*25b0*/  @!P4 FMUL R52, R52, R52 ;  /* 0x000000343434c220 */ /* 0x002fe20000400000 */
[----:B------:R-:W-:Y:S01]  /*25c0*/  FSETP.GEU.AND P4, PT, R3, -126, PT ;  /* 0xc2fc00000300780b */ /* 0x000fe20003f8e000 */
[----:B------:R-:W-:Y:S01]  /*25d0*/  @!P2 FMUL R26, R26, 0.5 ;  /* 0x3f0000001a1aa820 */ /* 0x000fe20000400000 */
[--C-:B------:R-:W-:Y:S01]  /*25e0*/  FFMA R46, R46, UR6, -R0.reuse ;  /* 0x000000062e2e7c23 */ /* 0x100fe20008000800 */
[--C-:B------:R-:W-:Y:S01]  /*25f0*/  FFMA R67, R67, UR6, -R0.reuse ;  /* 0x0000000643437c23 */ /* 0x100fe20008000800 */
[--C-:B------:R-:W-:Y:S01]  /*2600*/  FFMA R63, R63, UR6, -R0.reuse ;  /* 0x000000063f3f7c23 */ /* 0x100fe20008000800 */
[----:B------:R-:W-:Y:S01]  /*2610*/  @!P5 FMUL R57, R57, 0.5 ;  /* 0x3f0000003939d820 */ /* 0x000fe20000400000 */
[----:B------:R1:W4:Y:S01]  /*2620*/  MUFU.EX2 R31, R26 ;  /* 0x0000001a001f7308 */ /* 0x0003220000000800 */
[----:B--2---:R-:W-:Y:S01]  /*2630*/  @!P6 FMUL R41, R41, R41 ;  /* 0x000000292929e220 */ /* 0x004fe20000400000 */
[----:B------:R-:W-:Y:S01]  /*2640*/  FSETP.GEU.AND P6, PT, R80, -126, PT ;  /* 0xc2fc00005000780b */ /* 0x000fe20003fce000 */
[--C-:B------:R-:W-:Y:S01]  /*2650*/  FFMA R54, R54, UR6, -R0.reuse ;  /* 0x0000000636367c23 */ /* 0x100fe20008000800 */
[--C-:B------:R-:W-:Y:S01]  /*2660*/  FFMA R59, R59, UR6, -R0.reuse ;  /* 0x000000063b3b7c23 */ /* 0x100fe20008000800 */
[--C-:B------:R-:W-:Y:S01]  /*2670*/  FFMA R75, R75, UR6, -R0.reuse ;  /* 0x000000064b4b7c23 */ /* 0x100fe20008000800 */
[--C-:B------:R-:W-:Y:S01]  /*2680*/  FFMA R83, R83, UR6, -R0.reuse ;  /* 0x0000000653537c23 */ /* 0x100fe20008000800 */
[----:B------:R-:W-:Y:S01]  /*2690*/  @!P4 FMUL R3, R3, 0.5 ;  /* 0x3f0000000303c820 */ /* 0x000fe20000400000 */
[----:B------:R-:W2:Y:S01]  /*26a0*/  MUFU.EX2 R64, R57 ;  /* 0x0000003900407308 */ /* 0x000ea20000000800 */
[--C-:B-1----:R-:W-:Y:S01]  /*26b0*/  FFMA R26, R43, UR6, -R0.reuse ;  /* 0x000000062b1a7c23 */ /* 0x102fe20008000800 */
[----:B---3--:R-:W-:Y:S01]  /*26c0*/  @!P3 FMUL R56, R56, R56 ;  /* 0x000000383838b220 */ /* 0x008fe20000400000 */
[----:B------:R-:W-:Y:S01]  /*26d0*/  FSETP.GEU.AND P3, PT, R61, -126, PT ;  /* 0xc2fc00003d00780b */ /* 0x000fe20003f6e000 */
[--C-:B------:R-:W-:Y:S01]  /*26e0*/  FFMA R71, R71, UR6, -R0.reuse ;  /* 0x0000000647477c23 */ /* 0x100fe20008000800 */
[--C-:B------:R-:W-:Y:S01]  /*26f0*/  FFMA R79, R79, UR6, -R0.reuse ;  /* 0x000000064f4f7c23 */ /* 0x100fe20008000800 */
[--C-:B------:R-:W-:Y:S01]  /*2700*/  FFMA R78, R78, UR6, -R0.reuse ;  /* 0x000000064e4e7c23 */ /* 0x100fe20008000800 */
[----:B------:R-:W-:Y:S01]  /*2710*/  @!P6 FMUL R80, R80, 0.5 ;  /* 0x3f0000005050e820 */ /* 0x000fe20000400000 */
[----:B------:R1:W3:Y:S01]  /*2720*/  MUFU.EX2 R60, R3 ;  /* 0x00000003003c7308 */ /* 0x0002e20000000800 */
[----:B----4-:R-:W-:Y:S01]  /*2730*/  @!P2 FMUL R31, R31, R31 ;  /* 0x0000001f1f1fa220 */ /* 0x010fe20000400000 */
[----:B------:R-:W-:Y:S01]  /*2740*/  FSETP.GEU.AND P2, PT, R38, -126, PT ;  /* 0xc2fc00002600780b */ /* 0x000fe20003f4e000 */
[----:B------:R-:W-:Y:S01]  /*2750*/  FFMA R86, R86, UR6, -R0 ;  /* 0x0000000656567c23 */ /* 0x000fe20008000800 */
[----:B------:R-:W-:-:S04]  /*2760*/  FADD R65, R23, R14 ;  /* 0x0000000e17417221 */ /* 0x000fc80000000000 */
[----:B------:R-:W4:Y:S01]  /*2770*/  MUFU.EX2 R53, R80 ;  /* 0x0000005000357308 */ /* 0x000f220000000800 */
[----:B-1----:R-:W-:Y:S01]  /*2780*/  FFMA R3, R39, UR6, -R0 ;  /* 0x0000000627037c23 */ /* 0x002fe20008000800 */
[----:B--2---:R-:W-:Y:S01]  /*2790*/  @!P5 FMUL R64, R64, R64 ;  /* 0x000000404040d220 */ /* 0x004fe20000400000 */
[----:B------:R-:W-:Y:S01]  /*27a0*/  FSETP.GEU.AND P5, PT, R26, -126, PT ;  /* 0xc2fc00001a00780b */ /* 0x000fe20003fae000 */
[----:B------:R-:W-:-:S03]  /*27b0*/  @!P3 FMUL R61, R61, 0.5 ;  /* 0x3f0000003d3db820 */ /* 0x000fc60000400000 */
[----:B------:R-:W-:Y:S01]  /*27c0*/  @!P2 FMUL R38, R38, 0.5 ;  /* 0x3f0000002626a820 */ /* 0x000fe20000400000 */
[----:B------:R-:W1:Y:S01]  /*27d0*/  MUFU.EX2 R27, R84 ;  /* 0x00000054001b7308 */ /* 0x000e620000000800 */
[----:B---3--:R-:W-:Y:S01]  /*27e0*/  @!P4 FMUL R60, R60, R60 ;  /* 0x0000003c3c3cc220 */ /* 0x008fe20000400000 */
[----:B------:R-:W-:-:S06]  /*27f0*/  FSETP.GEU.AND P4, PT, R3, -126, PT ;  /* 0xc2fc00000300780b */ /* 0x000fcc0003f8e000 */
[----:B------:R-:W-:Y:S01]  /*2800*/  @!P5 FMUL R26, R26, 0.5 ;  /* 0x3f0000001a1ad820 */ /* 0x000fe20000400000 */
[----:B----4-:R-:W-:Y:S01]  /*2810*/  @!P6 FMUL R53, R53, R53 ;  /* 0x000000353535e220 */ /* 0x010fe20000400000 */
[----:B------:R-:W-:Y:S01]  /*2820*/  FSETP.GEU.AND P6, PT, R30, -126, PT ;  /* 0xc2fc00001e00780b */ /* 0x000fe20003fce000 */
[----:B------:R2:W3:Y:S04]  /*2830*/  MUFU.EX2 R68, R61 ;  /* 0x0000003d00447308 */ /* 0x0004e80000000800 */
[----:B------:R-:W-:Y:S01]  /*2840*/  @!P4 FMUL R3, R3, 0.5 ;  /* 0x3f0000000303c820 */ /* 0x000fe20000400000 */
[----:B-1----:R-:W-:Y:S01]  /*2850*/  @!P1 FMUL R27, R27, R27 ;  /* 0x0000001b1b1b9220 */ /* 0x002fe20000400000 */
[----:B------:R-:W-:Y:S02]  /*2860*/  FSETP.GEU.AND P1, PT, R34, -126, PT ;  /* 0xc2fc00002200780b */ /* 0x000fe40003f2e000 */
[----:B------:R-:W1:Y:S01]  /*2870*/  MUFU.EX2 R43, R38 ;  /* 0x00000026002b7308 */ /* 0x000e620000000800 */
[----:B--2---:R-:W-:Y:S01]  /*2880*/  FADD R61, R36, R53 ;  /* 0x00000035243d7221 */ /* 0x004fe20000000000 */
[----:B------:R-:W-:-:S02]  /*2890*/  F2FP.BF16.F32.PACK_AB R36, R23, R36 ;  /* 0x000000241724723e */ /* 0x000fc400000010ff */
[----:B------:R-:W-:-:S04]  /*28a0*/  @!P6 FMUL R30, R30, 0.5 ;  /* 0x3f0000001e1ee820 */ /* 0x000fc80000400000 */
[----:B------:R2:W4:Y:S01]  /*28b0*/  MUFU.EX2 R76, R26 ;  /* 0x0000001a004c7308 */ /* 0x0005220000000800 */
[----:B---3--:R-:W-:Y:S02]  /*28c0*/  @!P3 FMUL R68, R68, R68 ;  /* 0x000000444444b220 */ /* 0x008fe40000400000 */
[----:B------:R-:W-:-:S05]  /*28d0*/  @!P1 FMUL R34, R34, 0.5 ;  /* 0x3f00000022229820 */ /* 0x000fca0000400000 */
[----:B------:R3:W5:Y:S01]  /*28e0*/  MUFU.EX2 R72, R3 ;  /* 0x0000000300487308 */ /* 0x0007620000000800 */
[----:B--2---:R-:W-:Y:S01]  /*28f0*/  FFMA R26, R55, UR6, -R0 ;  /* 0x00000006371a7c23 */ /* 0x004fe20008000800 */
[----:B-1----:R-:W-:Y:S01]  /*2900*/  @!P2 FMUL R43, R43, R43 ;  /* 0x0000002b2b2ba220 */ /* 0x002fe20000400000 */
[----:B------:R-:W-:-:S05]  /*2910*/  FSETP.GEU.AND P2, PT, R50, -126, PT ;  /* 0xc2fc00003200780b */ /* 0x000fca0003f4e000 */
[----:B------:R1:W2:Y:S01]  /*2920*/  MUFU.EX2 R35, R30 ;  /* 0x0000001e00237308 */ /* 0x0002a20000000800 */
[----:B---3--:R-:W-:Y:S01]  /*2930*/  FFMA R3, R51, UR6, -R0 ;  /* 0x0000000633037c23 */ /* 0x008fe20008000800 */
[----:B----4-:R-:W-:Y:S01]  /*2940*/  @!P5 FMUL R76, R76, R76 ;  /* 0x0000004c4c4cd220 */ /* 0x010fe20000400000 */
[----:B------:R-:W-:-:S05]  /*2950*/  FSETP.GEU.AND P5, PT, R26, -126, PT ;  /* 0xc2fc00001a00780b */ /* 0x000fca0003fae000 */
[----:B------:R3:W4:Y:S01]  /*2960*/  MUFU.EX2 R39, R34 ;  /* 0x0000002200277308 */ /* 0x0007220000000800 */
[--C-:B-1----:R-:W-:Y:S01]  /*2970*/  FFMA R30, R47, UR6, -R0.reuse ;  /* 0x000000062f1e7c23 */ /* 0x102fe20008000800 */
[----:B-----5:R-:W-:Y:S01]  /*2980*/  @!P4 FMUL R72, R72, R72 ;  /* 0x000000484848c220 */ /* 0x020fe20000400000 */
[----:B------:R-:W-:Y:S01]  /*2990*/  FSETP.GEU.AND P4, PT, R3, -126, PT ;  /* 0xc2fc00000300780b */ /* 0x000fe20003f8e000 */
[----:B------:R-:W-:Y:S02]  /*29a0*/  @!P2 FMUL R50, R50, 0.5 ;  /* 0x3f0000003232a820 */ /* 0x000fe40000400000 */
[----:B------:R-:W-:Y:S02]  /*29b0*/  FSETP.GEU.AND P3, PT, R30, -126, PT ;  /* 0xc2fc00001e00780b */ /* 0x000fe40003f6e000 */
[----:B------:R-:W-:Y:S01]  /*29c0*/  @!P5 FMUL R26, R26, 0.5 ;  /* 0x3f0000001a1ad820 */ /* 0x000fe20000400000 */
[----:B--2---:R-:W-:Y:S01]  /*29d0*/  @!P6 FMUL R35, R35, R35 ;  /* 0x000000232323e220 */ /* 0x004fe20000400000 */
[----:B------:R-:W-:Y:S01]  /*29e0*/  FSETP.GEU.AND P6, PT, R42, -126, PT ;  /* 0xc2fc00002a00780b */ /* 0x000fe20003fce000 */
[----:B------:R-:W1:Y:S01]  /*29f0*/  MUFU.EX2 R55, R50 ;  /* 0x0000003200377308 */ /* 0x000e620000000800 */
[----:B---3--:R-:W-:-:S04]  /*2a00*/  FFMA R34, R58, UR6, -R0 ;  /* 0x000000063a227c23 */ /* 0x008fc80008000800 */
[----:B------:R-:W-:Y:S01]  /*2a10*/  @!P4 FMUL R3, R3, 0.5 ;  /* 0x3f0000000303c820 */ /* 0x000fe20000400000 */
[----:B----4-:R-:W-:Y:S01]  /*2a20*/  @!P1 FMUL R39, R39, R39 ;  /* 0x0000002727279220 */ /* 0x010fe20000400000 */
[----:B------:R-:W-:Y:S01]  /*2a30*/  FSETP.GEU.AND P1, PT, R46, -126, PT ;  /* 0xc2fc00002e00780b */ /* 0x000fe20003f2e000 */
[----:B------:R-:W-:Y:S01]  /*2a40*/  @!P3 FMUL R30, R30, 0.5 ;  /* 0x3f0000001e1eb820 */ /* 0x000fe20000400000 */
[----:B------:R2:W3:Y:S03]  /*2a50*/  MUFU.EX2 R58, R3 ;  /* 0x00000003003a7308 */ /* 0x0004e60000000800 */
[----:B------:R-:W-:-:S05]  /*2a60*/  @!P6 FMUL R42, R42, 0.5 ;  /* 0x3f0000002a2ae820 */ /* 0x000fca0000400000 */
[----:B------:R4:W5:Y:S01]  /*2a70*/  MUFU.EX2 R80, R30 ;  /* 0x0000001e00507308 */ /* 0x0009620000000800 */
[----:B-1----:R-:W-:Y:S01]  /*2a80*/  @!P2 FMUL R55, R55, R55 ;  /* 0x000000373737a220 */ /* 0x002fe20000400000 */
[----:B--2---:R-:W-:Y:S01]  /*2a90*/  FFMA R3, R66, UR6, -R0 ;  /* 0x0000000642037c23 */ /* 0x004fe20008000800 */
[----:B------:R-:W-:-:S05]  /*2aa0*/  @!P1 FMUL R46, R46, 0.5 ;  /* 0x3f0000002e2e9820 */ /* 0x000fca0000400000 */
[----:B------:R-:W1:Y:S01]  /*2ab0*/  MUFU.EX2 R47, R42 ;  /* 0x0000002a002f7308 */ /* 0x000e620000000800 */
[----:B----4-:R-:W-:Y:S01]  /*2ac0*/  FFMA R30, R62, UR6, -R0 ;  /* 0x000000063e1e7c23 */ /* 0x010fe20008000800 */
[----:B---3--:R-:W-:Y:S01]  /*2ad0*/  @!P4 FMUL R58, R58, R58 ;  /* 0x0000003a3a3ac220 */ /* 0x008fe20000400000 */
[----:B------:R-:W-:-:S03]  /*2ae0*/  FSETP.GEU.AND P4, PT, R63, -126, PT ;  /* 0xc2fc00003f00780b */ /* 0x000fc60003f8e000 */
[----:B------:R-:W-:Y:S02]  /*2af0*/  FSETP.GEU.AND P2, PT, R30, -126, PT ;  /* 0xc2fc00001e00780b */ /* 0x000fe40003f4e000 */
[----:B------:R2:W3:Y:S01]  /*2b00*/  MUFU.EX2 R62, R26 ;  /* 0x0000001a003e7308 */ /* 0x0004e20000000800 */
[----:B-----5:R-:W-:Y:S01]  /*2b10*/  @!P3 FMUL R80, R80, R80 ;  /* 0x000000505050b220 */ /* 0x020fe20000400000 */
[----:B------:R-:W-:-:S06]  /*2b20*/  FSETP.GEU.AND P3, PT, R59, -126, PT ;  /* 0xc2fc00003b00780b */ /* 0x000fcc0003f6e000 */
[----:B------:R-:W4:Y:S01]  /*2b30*/  MUFU.EX2 R51, R46 ;  /* 0x0000002e00337308 */ /* 0x000f220000000800 */
[----:B-1----:R-:W-:Y:S01]  /*2b40*/  @!P6 FMUL R47, R47, R47 ;  /* 0x0000002f2f2fe220 */ /* 0x002fe20000400000 */
[----:B------:R-:W-:Y:S01]  /*2b50*/  FSETP.GEU.AND P6, PT, R54, -126, PT ;  /* 0xc2fc00003600780b */ /* 0x000fe20003fce000 */
[----:B------:R-:W-:Y:S01]  /*2b60*/  @!P2 FMUL R30, R30, 0.5 ;  /* 0x3f0000001e1ea820 */ /* 0x000fe20000400000 */
[----:B------:R-:W-:Y:S01]  /*2b70*/  @!P4 FMUL R63, R63, 0.5 ;  /* 0x3f0000003f3fc820 */ /* 0x000fe20000400000 */
[----:B--2---:R-:W-:Y:S02]  /*2b80*/  FFMA R26, R70, UR6, -R0 ;  /* 0x00000006461a7c23 */ /* 0x004fe40008000800 */
[----:B------:R-:W-:Y:S01]  /*2b90*/  @!P3 FMUL R59, R59, 0.5 ;  /* 0x3f0000003b3bb820 */ /* 0x000fe20000400000 */
[----:B------:R1:W2:Y:S01]  /*2ba0*/  MUFU.EX2 R66, R30 ;  /* 0x0000001e00427308 */ /* 0x0002a20000000800 */
[----:B---3--:R-:W-:Y:S01]  /*2bb0*/  @!P5 FMUL R62, R62, R62 ;  /* 0x0000003e3e3ed220 */ /* 0x008fe20000400000 */
[----:B------:R-:W-:-:S05]  /*2bc0*/  FSETP.GEU.AND P5, PT, R67, -126, PT ;  /* 0xc2fc00004300780b */ /* 0x000fca0003fae000 */
[----:B------:R-:W-:Y:S01]  /*2bd0*/  @!P6 FMUL R54, R54, 0.5 ;  /* 0x3f0000003636e820 */ /* 0x000fe20000400000 */
[----:B------:R-:W3:Y:S01]  /*2be0*/  MUFU.EX2 R63, R63 ;  /* 0x0000003f003f7308 */ /* 0x000ee20000000800 */
[----:B----4-:R-:W-:Y:S01]  /*2bf0*/  @!P1 FMUL R51, R51, R51 ;  /* 0x0000003333339220 */ /* 0x010fe20000400000 */
[----:B------:R-:W-:Y:S01]  /*2c00*/  FSETP.GEU.AND P1, PT, R34, -126, PT ;  /* 0xc2fc00002200780b */ /* 0x000fe20003f2e000 */
[----:B-1----:R-:W-:-:S04]  /*2c10*/  FFMA R30, R82, UR6, -R0 ;  /* 0x00000006521e7c23 */ /* 0x002fc80008000800 */
        /* <DEDUP_REMOVED lines=9> */
[----:B------:R3:W4:Y:S01]  /*2cb0*/  MUFU.EX2 R84, R34 ;  /* 0x0000002200547308 */ /* 0x0007220000000800 */
[----:B-1----:R-:W-:Y:S01]  /*2cc0*/  @!P6 FMUL R57, R57, R57 ;  /* 0x000000393939e220 */ /* 0x002fe20000400000 */
[----:B------:R-:W-:-:S05]  /*2cd0*/  FSETP.GEU.AND P6, PT, R3, -126, PT ;  /* 0xc2fc00000300780b */ /* 0x000fca0003fce000 */
[----:B------:R-:W-:Y:S01]  /*2ce0*/  @!P4 FMUL R30, R30, 0.5 ;  /* 0x3f0000001e1ec820 */ /* 0x000fe20000400000 */
[----:B------:R-:W1:Y:S01]  /*2cf0*/  MUFU.EX2 R59, R59 ;  /* 0x0000003b003b7308 */ /* 0x000e620000000800 */
[--C-:B---3--:R-:W-:Y:S01]  /*2d00*/  FFMA R34, R74, UR6, -R0.reuse ;  /* 0x000000064a227c23 */ /* 0x108fe20008000800 */
[----:B--2---:R-:W-:Y:S01]  /*2d10*/  @!P5 FMUL R67, R67, R67 ;  /* 0x000000434343d220 */ /* 0x004fe20000400000 */
[----:B------:R-:W-:Y:S01]  /*2d20*/  FSETP.GEU.AND P5, PT, R83, -126, PT ;  /* 0xc2fc00005300780b */ /* 0x000fe20003fae000 */
[----:B------:R-:W-:Y:S01]  /*2d30*/  FFMA R0, R87, UR6, -R0 ;  /* 0x0000000657007c23 */ /* 0x000fe20008000800 */
[----:B------:R-:W-:Y:S01]  /*2d40*/  USEL UR6, URZ, 0x1, UP0 ;  /* 0x000000013f067887 */ /* 0x000fe20008000000 */
[----:B------:R-:W-:Y:S01]  /*2d50*/  FADD R54, R68, R67 ;  /* 0x0000004344367221 */ /* 0x000fe20000000000 */
[----:B------:R-:W-:Y:S01]  /*2d60*/  @!P6 FMUL R3, R3, 0.5 ;  /* 0x3f0000000303e820 */ /* 0x000fe20000400000 */
[----:B------:R-:W2:Y:S01]  /*2d70*/  MUFU.EX2 R75, R75 ;  /* 0x0000004b004b7308 */ /* 0x000ea20000000800 */
[----:B----4-:R-:W-:Y:S01]  /*2d80*/  @!P1 FMUL R84, R84, R84 ;  /* 0x0000005454549220 */ /* 0x010fe20000400000 */
[----:B------:R-:W-:-:S02]  /*2d90*/  FSETP.GEU.AND P1, PT, R34, -126, PT ;  /* 0xc2fc00002200780b */ /* 0x000fc40003f2e000 */
[----:B------:R-:W-:-:S04]  /*2da0*/  LOP3.LUT R16, R16, UR6, RZ, 0x3c, !PT ;  /* 0x0000000610107c12 */ /* 0x000fc8000f8e3cff */
[----:B------:R-:W-:Y:S01]  /*2db0*/  @!P5 FMUL R83, R83, 0.5 ;  /* 0x3f0000005353d820 */ /* 0x000fe20000400000 */
[----:B------:R3:W4:Y:S01]  /*2dc0*/  MUFU.EX2 R70, R3 ;  /* 0x0000000300467308 */ /* 0x0007220000000800 */
[----:B-1----:R-:W-:Y:S01]  /*2dd0*/  @!P3 FMUL R59, R59, R59 ;  /* 0x0000003b3b3bb220 */ /* 0x002fe20000400000 */
[----:B------:R-:W-:-:S04]  /*2de0*/  FSETP.GEU.AND P3, PT, R26, -126, PT ;  /* 0xc2fc00001a00780b */ /* 0x000fc80003f6e000 */
[----:B------:R-:W-:Y:S02]  /*2df0*/  @!P1 FMUL R34, R34, 0.5 ;  /* 0x3f00000022229820 */ /* 0x000fe40000400000 */
[----:B------:R1:W5:Y:S01]  /*2e00*/  MUFU.EX2 R88, R30 ;  /* 0x0000001e00587308 */ /* 0x0003620000000800 */
[----:B--2---:R-:W-:Y:S01]  /*2e10*/  @!P2 FMUL R75, R75, R75 ;  /* 0x0000004b4b4ba220 */ /* 0x004fe20000400000 */
[----:B------:R-:W-:Y:S01]  /*2e20*/  FSETP.GEU.AND P2, PT, R79, -126, PT ;  /* 0xc2fc00004f00780b */ /* 0x000fe20003f4e000 */
[----:B---3--:R-:W-:Y:S01]  /*2e30*/  FADD R3, R24, R29 ;  /* 0x0000001d18037221 */ /* 0x008fe20000000000 */
[----:B------:R-:W-:Y:S01]  /*2e40*/  F2FP.BF16.F32.PACK_AB R24, R7, R24 ;  /* 0x000000180718723e */ /* 0x000fe200000010ff */
[----:B------:R-:W-:Y:S02]  /*2e50*/  FADD R81, R76, R75 ;  /* 0x0000004b4c517221 */ /* 0x000fe40000000000 */
[----:B------:R-:W-:Y:S01]  /*2e60*/  @!P3 FMUL R26, R26, 0.5 ;  /* 0x3f0000001a1ab820 */ /* 0x000fe20000400000 */
[----:B------:R2:W3:Y:S01]  /*2e70*/  MUFU.EX2 R82, R34 ;  /* 0x0000002200527308 */ /* 0x0004e20000000800 */
[----:B----4-:R-:W-:Y:S01]  /*2e80*/  @!P6 FMUL R70, R70, R70 ;  /* 0x000000464646e220 */ /* 0x010fe20000400000 */
[----:B------:R-:W-:Y:S01]  /*2e90*/  FSETP.GEU.AND P6, PT, R71, -126, PT ;  /* 0xc2fc00004700780b */ /* 0x000fe20003fce000 */
[----:B-1----:R-:W-:Y:S01]  /*2ea0*/  FADD R30, R32, R45 ;  /* 0x0000002d201e7221 */ /* 0x002fe20000000000 */
[----:B------:R-:W-:Y:S01]  /*2eb0*/  F2FP.BF16.F32.PACK_AB R32, R15, R32 ;  /* 0x000000200f20723e */ /* 0x000fe200000010ff */
[----:B------:R-:W-:-:S02]  /*2ec0*/  FADD R50, R39, R70 ;  /* 0x0000004627327221 */ /* 0x000fc40000000000 */
[----:B------:R-:W-:Y:S01]  /*2ed0*/  @!P2 FMUL R79, R79, 0.5 ;  /* 0x3f0000004f4fa820 */ /* 0x000fe20000400000 */
[----:B------:R-:W1:Y:S01]  /*2ee0*/  MUFU.EX2 R83, R83 ;  /* 0x0000005300537308 */ /* 0x000e620000000800 */
[----:B-----5:R-:W-:Y:S01]  /*2ef0*/  @!P4 FMUL R88, R88, R88 ;  /* 0x000000585858c220 */ /* 0x020fe20000400000 */
[----:B------:R-:W-:Y:S01]  /*2f00*/  FSETP.GEU.AND P4, PT, R86, -126, PT ;  /* 0xc2fc00005600780b */ /* 0x000fe20003f8e000 */
[----:B------:R-:W-:Y:S01]  /*2f10*/  FADD R38, R3, R30 ;  /* 0x0000001e03267221 */ /* 0x000fe20000000000 */
[----:B------:R-:W-:Y:S01]  /*2f20*/  FADD R3, R7, R40 ;  /* 0x0000002807037221 */ /* 0x000fe20000000000 */
[----:B--2---:R-:W-:Y:S01]  /*2f30*/  FADD R34, R15, R48 ;  /* 0x000000300f227221 */ /* 0x004fe20000000000 */
[----:B------:R-:W-:Y:S01]  /*2f40*/  FADD R30, R11, R44 ;  /* 0x0000002c0b1e7221 */ /* 0x000fe20000000000 */
[----:B------:R-:W-:Y:S01]  /*2f50*/  @!P6 FMUL R71, R71, 0.5 ;  /* 0x3f0000004747e820 */ /* 0x000fe20000400000 */
[----:B------:R2:W-:Y:S01]  /*2f60*/  MUFU.EX2 R74, R26 ;  /* 0x0000001a004a7308 */ /* 0x0005e20000000800 */
[----:B---3--:R-:W-:Y:S01]  /*2f70*/  @!P1 FMUL R82, R82, R82 ;  /* 0x0000005252529220 */ /* 0x008fe20000400000 */
[----:B------:R-:W-:Y:S01]  /*2f80*/  FSETP.GEU.AND P1, PT, R78, -126, PT ;  /* 0xc2fc00004e00780b */ /* 0x000fe20003f2e000 */
[----:B------:R-:W-:Y:S01]  /*2f90*/  FADD R42, R3, R34 ;  /* 0x00000022032a7221 */ /* 0x000fe20000000000 */
[----:B------:R-:W-:Y:S01]  /*2fa0*/  FADD R73, R30, R65 ;  /* 0x000000411e497221 */ /* 0x000fe20000000000 */
[----:B------:R-:W-:Y:S01]  /*2fb0*/  FADD R3, R9, R20 ;  /* 0x0000001409037221 */ /* 0x000fe20000000000 */
[----:B------:R-:W-:Y:S01]  /*2fc0*/  FADD R34, R21, R52 ;  /* 0x0000003415227221 */ /* 0x000fe20000000000 */
[----:B------:R-:W-:Y:S01]  /*2fd0*/  @!P4 FMUL R86, R86, 0.5 ;  /* 0x3f0000005656c820 */ /* 0x000fe20000400000 */
[----:B------:R-:W3:Y:S01]  /*2fe0*/  MUFU.EX2 R71, R71 ;  /* 0x0000004700477308 */ /* 0x000ee20000000800 */
[----:B-1----:R-:W-:Y:S01]  /*2ff0*/  @!P5 FMUL R83, R83, R83 ;  /* 0x000000535353d220 */ /* 0x002fe20000400000 */
[----:B------:R-:W-:Y:S01]  /*3000*/  FSETP.GEU.AND P5, PT, R0, -126, PT ;  /* 0xc2fc00000000780b */ /* 0x000fe20003fae000 */
[----:B--2---:R-:W-:Y:S01]  /*3010*/  FADD R26, R28, R37 ;  /* 0x000000251c1a7221 */ /* 0x004fe20000000000 */
[----:B------:R-:W-:Y:S01]  /*3020*/  FADD R30, R13, R22 ;  /* 0x000000160d1e7221 */ /* 0x000fe20000000000 */
[----:B------:R-:W-:Y:S01]  /*3030*/  FADD R65, R25, R56 ;  /* 0x0000003819417221 */ /* 0x000fe20000000000 */
[----:B------:R-:W-:Y:S01]  /*3040*/  FADD R3, R3, R34 ;  /* 0x0000002203037221 */ /* 0x000fe20000000000 */
[----:B------:R-:W-:Y:S01]  /*3050*/  FADD R69, R26, R61 ;  /* 0x0000003d1a457221 */ /* 0x000fe20000000000 */
[----:B------:R-:W-:Y:S01]  /*3060*/  FADD R26, R6, R33 ;  /* 0x00000021061a7221 */ /* 0x000fe20000000000 */
[----:B------:R-:W-:Y:S01]  /*3070*/  FADD R61, R10, R49 ;  /* 0x000000310a3d7221 */ /* 0x000fe20000000000 */
[----:B------:R-:W-:Y:S01]  /*3080*/  @!P1 FMUL R78, R78, 0.5 ;  /* 0x3f0000004e4e9820 */ /* 0x000fe20000400000 */
[----:B------:R-:W1:Y:S01]  /*3090*/  MUFU.EX2 R79, R79 ;  /* 0x0000004f004f7308 */ /* 0x000e620000000800 */
[----:B------:R-:W-:Y:S01]  /*30a0*/  FADD R30, R30, R65 ;  /* 0x000000411e1e7221 */ /* 0x000fe20000000000 */
[----:B------:R-:W-:Y:S01]  /*30b0*/  FADD R46, R26, R61 ;  /* 0x0000003d1a2e7221 */ /* 0x000fe20000000000 */
[----:B------:R-:W-:Y:S01]  /*30c0*/  FADD R61, R12, R27 ;  /* 0x0000001b0c3d7221 */ /* 0x000fe20000000000 */
[----:B------:R-:W-:Y:S01]  /*30d0*/  FADD R26, R8, R41 ;  /* 0x00000029081a7221 */ /* 0x000fe20000000000 */
[----:B------:R-:W-:Y:S01]  /*30e0*/  @!P5 FMUL R0, R0, 0.5 ;  /* 0x3f0000000000d820 */ /* 0x000fe20000400000 */
[----:B------:R-:W-:Y:S01]  /*30f0*/  FADD R65, R47, R82 ;  /* 0x000000522f417221 */ /* 0x000fe20000000000 */
[----:B------:R-:W-:Y:S01]  /*3100*/  FADD R85, R55, R88 ;  /* 0x0000005837557221 */ /* 0x000fe20000000000 */
[----:B------:R-:W-:Y:S01]  /*3110*/  FADD R77, R26, R61 ;  /* 0x0000003d1a4d7221 */ /* 0x000fe20000000000 */
[----:B------:R-:W2:Y:S01]  /*3120*/  MUFU.EX2 R78, R78 ;  /* 0x0000004e004e7308 */ /* 0x000ea20000000800 */
[----:B------:R-:W-:Y:S01]  /*3130*/  FADD R26, R31, R84 ;  /* 0x000000541f1a7221 */ /* 0x000fe20000000000 */
[----:B------:R-:W-:Y:S01]  /*3140*/  FADD R34, R60, R59 ;  /* 0x0000003b3c227221 */ /* 0x000fe20000000000 */
[----:B------:R-:W-:Y:S01]  /*3150*/  FADD R87, R58, R83 ;  /* 0x000000533a577221 */ /* 0x000fe20000000000 */
[----:B---3--:R-:W-:Y:S01]  /*3160*/  @!P6 FMUL R71, R71, R71 ;  /* 0x000000474747e220 */ /* 0x008fe20000400000 */
[----:B------:R-:W-:Y:S01]  /*3170*/  @!P3 FMUL R74, R74, R74 ;  /* 0x0000004a4a4ab220 */ /* 0x000fe20000400000 */
[----:B------:R-:W-:Y:S01]  /*3180*/  FADD R89, R26, R65 ;  /* 0x000000411a597221 */ /* 0x000fe20000000000 */
[----:B------:R-:W-:Y:S01]  /*3190*/  FADD R92, R50, R85 ;  /* 0x00000055325c7221 */ /* 0x000fe20000000000 */
[----:B------:R3:W4:Y:S01]  /*31a0*/  MUFU.EX2 R61, R0 ;  /* 0x00000000003d7308 */ /* 0x0007220000000800 */
[----:B-1----:R-:W-:Y:S01]  /*31b0*/  @!P2 FMUL R79, R79, R79 ;  /* 0x0000004f4f4fa220 */ /* 0x002fe20000400000 */
[----:B------:R-:W-:Y:S01]  /*31c0*/  FADD R90, R34, R81 ;  /* 0x00000051225a7221 */ /* 0x000fe20000000000 */
[----:B------:R-:W-:Y:S01]  /*31d0*/  FADD R91, R54, R87 ;  /* 0x00000057365b7221 */ /* 0x000fe20000000000 */
[----:B------:R-:W-:Y:S01]  /*31e0*/  FADD R26, R64, R63 ;  /* 0x0000003f401a7221 */ /* 0x000fe20000000000 */
[----:B------:R-:W-:Y:S01]  /*31f0*/  FADD R81, R80, R79 ;  /* 0x0000004f50517221 */ /* 0x000fe20000000000 */
[----:B------:R-:W-:Y:S01]  /*3200*/  FADD R50, R72, R71 ;  /* 0x0000004748327221 */ /* 0x000fe20000000000 */
[----:B------:R-:W-:Y:S01]  /*3210*/  FADD R34, R43, R74 ;  /* 0x0000004a2b227221 */ /* 0x000fe20000000000 */
[----:B------:R-:W1:Y:S01]  /*3220*/  MUFU.EX2 R86, R86 ;  /* 0x0000005600567308 */ /* 0x000e620000000800 */
[----:B--2---:R-:W-:Y:S01]  /*3230*/  @!P1 FMUL R78, R78, R78 ;  /* 0x0000004e4e4e9220 */ /* 0x004fe20000400000 */
[----:B---3--:R-:W-:Y:S01]  /*3240*/  FADD R0, R35, R66 ;  /* 0x0000004223007221 */ /* 0x008fe20000000000 */
[----:B------:R-:W-:Y:S01]  /*3250*/  FADD R26, R26, R81 ;  /* 0x000000511a1a7221 */ /* 0x000fe20000000000 */
[----:B------:R-:W-:Y:S01]  /*3260*/  FADD R38, R38, R69 ;  /* 0x0000004526267221 */ /* 0x000fe20000000000 */
[----:B------:R-:W-:Y:S01]  /*3270*/  FADD R65, R51, R78 ;  /* 0x0000004e33417221 */ /* 0x000fe20000000000 */
[----:B------:R-:W-:Y:S01]  /*3280*/  FADD R42, R42, R73 ;  /* 0x000000492a2a7221 */ /* 0x000fe20000000000 */
[----:B------:R-:W-:Y:S01]  /*3290*/  FADD R77, R46, R77 ;  /* 0x0000004d2e4d7221 */ /* 0x000fe20000000000 */
[----:B------:R-:W-:Y:S01]  /*32a0*/  FADD R3, R3, R30 ;  /* 0x0000001e03037221 */ /* 0x000fe20000000000 */
[----:B----4-:R-:W-:Y:S01]  /*32b0*/  @!P5 FMUL R61, R61, R61 ;  /* 0x0000003d3d3dd220 */ /* 0x010fe20000400000 */
[----:B------:R-:W-:Y:S01]  /*32c0*/  FADD R0, R0, R65 ;  /* 0x0000004100007221 */ /* 0x000fe20000000000 */
[----:B------:R-:W-:Y:S01]  /*32d0*/  FADD R89, R89, R92 ;  /* 0x0000005c59597221 */ /* 0x000fe20000000000 */
[----:B------:R-:W-:Y:S01]  /*32e0*/  FADD R90, R90, R91 ;  /* 0x0000005b5a5a7221 */ /* 0x000fe20000000000 */
[----:B------:R-:W-:Y:S01]  /*32f0*/  FADD R87, R62, R61 ;  /* 0x0000003d3e577221 */ /* 0x000fe20000000000 */
[----:B------:R-:W-:Y:S01]  /*3300*/  FADD R38, R38, R77 ;  /* 0x0000004d26267221 */ /* 0x000fe20000000000 */
[----:B------:R-:W-:Y:S01]  /*3310*/  FADD R3, R42, R3 ;  /* 0x000000032a037221 */ /* 0x000fe20000000000 */
[----:B------:R-:W-:Y:S01]  /*3320*/  F2FP.BF16.F32.PACK_AB R54, R56, R27 ;  /* 0x0000001b3836723e */ /* 0x000fe200000010ff */
[----:B-1----:R-:W-:Y:S01]  /*3330*/  @!P4 FMUL R86, R86, R86 ;  /* 0x000000565656c220 */ /* 0x002fe20000400000 */
[----:B------:R-:W-:Y:S01]  /*3340*/  FADD R87, R50, R87 ;  /* 0x0000005732577221 */ /* 0x000fe20000000000 */
[----:B------:R-:W-:Y:S01]  /*3350*/  FADD R3, R38, R3 ;  /* 0x0000000326037221 */ /* 0x000fe20000000000 */
[----:B------:R-:W-:Y:S01]  /*3360*/  F2FP.BF16.F32.PACK_AB R38, R25, R12 ;  /* 0x0000000c1926723e */ /* 0x000fe200000010ff */
[----:B------:R-:W-:Y:S01]  /*3370*/  FADD R85, R57, R86 ;  /* 0x0000005639557221 */ /* 0x000fe20000000000 */
[----:B------:R-:W-:Y:S01]  /*3380*/  FADD R87, R26, R87 ;  /* 0x000000571a577221 */ /* 0x000fe20000000000 */
[----:B------:R-:W-:-:S02]  /*3390*/  MOV R26, UR43 ;  /* 0x0000002b001a7c02 */ /* 0x000fc40008000f00 */
[----:B------:R-:W-:Y:S01]  /*33a0*/  FADD R85, R34, R85 ;  /* 0x0000005522557221 */ /* 0x000fe20000000000 */
[----:B------:R-:W-:Y:S01]  /*33b0*/  FADD R87, R90, R87 ;  /* 0x000000575a577221 */ /* 0x000fe20000000000 */
[----:B------:R1:W-:Y:S01]  /*33c0*/  SYNCS.ARRIVE.TRANS64.A1T0 RZ, [R26+UR49], RZ ;  /* 0x000000ff1aff79a7 */ /* 0x0003e20008100031 */
[----:B------:R-:W-:Y:S01]  /*33d0*/  USEL UR49, UR38, URZ, UP0 ;  /* 0x0000003f26317287 */ /* 0x000fe20008000000 */
[----:B------:R-:W-:Y:S01]  /*33e0*/  FADD R0, R0, R85 ;  /* 0x0000005500007221 */ /* 0x000fe20000000000 */
[----:B------:R-:W-:Y:S02]  /*33f0*/  F2FP.BF16.F32.PACK_AB R40, R40, R29 ;  /* 0x0000001d2828723e */ /* 0x000fe400000010ff */
[----:B------:R-:W-:Y:S01]  /*3400*/  F2FP.BF16.F32.PACK_AB R42, R20, R33 ;  /* 0x00000021142a723e */ /* 0x000fe200000010ff */
[----:B------:R-:W-:Y:S01]  /*3410*/  FADD R0, R89, R0 ;  /* 0x0000000059007221 */ /* 0x000fe20000000000 */
[----:B------:R-:W-:Y:S02]  /*3420*/  F2FP.BF16.F32.PACK_AB R50, R52, R49 ;  /* 0x000000313432723e */ /* 0x000fe400000010ff */
[----:B------:R-:W-:Y:S01]  /*3430*/  F2FP.BF16.F32.PACK_AB R25, R60, R31 ;  /* 0x0000001f3c19723e */ /* 0x000fe200000010ff */
[----:B------:R-:W-:Y:S01]  /*3440*/  FADD R0, R0, R87 ;  /* 0x0000005700007221 */ /* 0x000fe20000000000 */
[----:B------:R-:W-:-:S02]  /*3450*/  F2FP.BF16.F32.PACK_AB R27, R64, R35 ;  /* 0x00000023401b723e */ /* 0x000fc400000010ff */
[----:B------:R-:W-:Y:S02]  /*3460*/  F2FP.BF16.F32.PACK_AB R44, R44, R37 ;  /* 0x000000252c2c723e */ /* 0x000fe400000010ff */
[----:B------:R-:W-:Y:S02]  /*3470*/  F2FP.BF16.F32.PACK_AB R46, R22, R41 ;  /* 0x00000029162e723e */ /* 0x000fe400000010ff */
[----:B------:R-:W-:Y:S02]  /*3480*/  F2FP.BF16.F32.PACK_AB R48, R48, R45 ;  /* 0x0000002d3030723e */ /* 0x000fe400000010ff */
[----:B------:R-:W-:Y:S02]  /*3490*/  F2FP.BF16.F32.PACK_AB R52, R14, R53 ;  /* 0x000000350e34723e */ /* 0x000fe400000010ff */
[----:B------:R-:W-:Y:S02]  /*34a0*/  F2FP.BF16.F32.PACK_AB R29, R68, R39 ;  /* 0x00000027441d723e */ /* 0x000fe400000010ff */
[----:B------:R-:W-:-:S02]  /*34b0*/  F2FP.BF16.F32.PACK_AB R31, R72, R43 ;  /* 0x0000002b481f723e */ /* 0x000fc400000010ff */
[----:B------:R-:W-:Y:S02]  /*34c0*/  F2FP.BF16.F32.PACK_AB R33, R76, R47 ;  /* 0x0000002f4c21723e */ /* 0x000fe400000010ff */
[----:B------:R-:W-:Y:S02]  /*34d0*/  F2FP.BF16.F32.PACK_AB R35, R80, R51 ;  /* 0x000000335023723e */ /* 0x000fe400000010ff */
[----:B-1----:R-:W-:Y:S02]  /*34e0*/  F2FP.BF16.F32.PACK_AB R26, R9, R6 ;  /* 0x00000006091a723e */ /* 0x002fe400000010ff */
[----:B------:R-:W-:Y:S02]  /*34f0*/  F2FP.BF16.F32.PACK_AB R28, R11, R28 ;  /* 0x0000001c0b1c723e */ /* 0x000fe400000010ff */
[----:B------:R-:W-:Y:S02]  /*3500*/  F2FP.BF16.F32.PACK_AB R30, R13, R8 ;  /* 0x000000080d1e723e */ /* 0x000fe400000010ff */
        /* <DEDUP_REMOVED lines=9> */
[----:B------:R-:W-:Y:S01]  /*35a0*/  F2FP.BF16.F32.PACK_AB R53, R83, R88 ;  /* 0x000000585335723e */ /* 0x000fe200000010ff */
[----:B------:R-:W-:Y:S06]  /*35b0*/  @!P0 BRA `(.L_x_21) ;  /* 0x0000000000048947 */ /* 0x000fec0003800000 */
[----:B------:R-:W-:Y:S01]  /*35c0*/  BPT.TRAP 0x1 ;  /* 0x000000040000795c */ /* 0x000fe20000300000 */
.L_x_21:
[----:B------:R-:W-:Y:S01]  /*35d0*/  ULEA UR6, UR49, UR40, 0x3 ;  /* 0x0000002831067291 */ /* 0x000fe2000f8e183f */
[----:B------:R-:W-:Y:S01]  /*35e0*/  SHF.L.U32 R6, R16, 0x1f, RZ ;  /* 0x0000001f10067819 */ /* 0x000fe200000006ff */
[----:B------:R-:W-:-:S07]  /*35f0*/  ULOP3.LUT UR43, UR55, 0x4000000, URZ, 0xfc, !UPT ;  /* 0x04000000372b7892 */ /* 0x000fce000f8efc3f */
[----:B------:R-:W1:Y:S02]  /*3600*/  SYNCS.PHASECHK.TRANS64.TRYWAIT P1, [UR6+0x34400], R6 ;  /* 0x03440006ff0075a7 */ /* 0x000e640008020146 */
[----:B-1----:R-:W-:Y:S05]  /*3610*/  @!P1 BRA `(.L_x_22) ;  /* 0x0000006800849947 */ /* 0x002fea0003800000 */
.L_x_116:
[----:B------:R-:W-:Y:S01]  /*3620*/  ULEA UR10, UR49, UR43, 0xb ;  /* 0x0000002b310a7291 */ /* 0x000fe2000f8e583f */
[----:B------:R-:W-:Y:S01]  /*3630*/  WARPGROUP.ARRIVE ;  /* 0x00000000000079c5 */ /* 0x000fe20000000000 */
[----:B------:R-:W-:Y:S01]  /*3640*/  UMOV UR7, 0x40000040 ;  /* 0x4000004000077882 */ /* 0x000fe20000000000 */
[----:B------:R-:W-:-:S04]  /*3650*/  F2FP.BF16.F32.PACK_AB R55, R61, R86 ;  /* 0x000000563d37723e */ /* 0x000fc800000010ff */
[----:B------:R-:W-:Y:S02]  /*3660*/  UMOV UR6, UR10 ;  /* 0x0000000a00067c82 */ /* 0x000fe40008000000 */
[----:B------:R-:W-:Y:S01]  /*3670*/  HGMMA.64x128x16.F32.BF16 R88, R24, gdesc[UR4].tnspB, RZ, !UPT, gsb0 ;  /* 0x41e0000418587df0 */ /* 0x000fe2000c0018ff */
[----:B------:R-:W-:Y:S01]  /*3680*/  UIADD3 UR6, UR10, 0x80, URZ ;  /* 0x000000800a067890 */ /* 0x000fe2000fffe03f */
[----:B------:R-:W-:Y:S01]  /*3690*/  UMOV UR7, 0x40000040 ;  /* 0x4000004000077882 */ /* 0x000fe20000000000 */
[----:B------:R-:W-:Y:S02]  /*36a0*/  WARPGROUP.DEPBAR.LE gsb0, 0x0 ;  /* 0x00008000000079c5 */ /* 0x000fe40000010000 */
[----:B------:R-:W-:-:S07]  /*36b0*/  WARPGROUP.ARRIVE ;  /* 0x00000000000079c5 */ /* 0x000fce0000000000 */
[----:B------:R-:W-:Y:S01]  /*36c0*/  HGMMA.64x128x16.F32.BF16 R88, R28, gdesc[UR4].tnspB, R88, gsb0 ;  /* 0x41e000041c587df0 */ /* 0x000fe20008001858 */
        /* <DEDUP_REMOVED lines=29> */
[----:B------:R-:W-:Y:S03]  /*38a0*/  HGMMA.64x128x16.F32.BF16 R88, R52, gdesc[UR4].tnspB, R88, gsb0 ;  /* 0x41e0000434587df0 */ /* 0x000fe60008001858 */
[----:B------:R-:W-:Y:S02]  /*38b0*/  WARPGROUP.DEPBAR.LE gsb0, 0x0 ;  /* 0x00008000000079c5 */ /* 0x000fe40000010000 */
[----:B------:R-:W-:Y:S05]  /*38c0*/  @!P0 BRA `(.L_x_23) ;  /* 0x0000000000048947 */ /* 0x000fea0003800000 */
[----:B------:R-:W-:Y:S01]  /*38d0*/  BPT.TRAP 0x1 ;  /* 0x000000040000795c */ /* 0x000fe20000300000 */
.L_x_23:
[----:B------:R-:W-:Y:S02]  /*38e0*/  UISETP.GT.U32.AND UP0, UPT, UR47, 0x1, UPT ;  /* 0x000000012f00788c */ /* 0x000fe4000bf04070 */
[----:B------:R-:W-:-:S04]  /*38f0*/  UIADD3 UR54, UR54, 0x34428, URZ ;  /* 0x0003442836367890 */ /* 0x000fc8000fffe03f */
[----:B------:R-:W-:Y:S01]  /*3900*/  PLOP3.LUT P1, PT, PT, PT, UP0, 0x80, 0x0 ;  /* 0x000000000000781c */ /* 0x000fe20003f2f008 */
[----:B------:R-:W-:-:S09]  /*3910*/  UPRMT UR54, URZ, 0x654, UR54 ;  /* 0x000006543f367896 */ /* 0x000fd20008000036 */
[----:B------:R-:W-:Y:S03]  /*3920*/  SYNCS.ARRIVE.TRANS64.RED.A1T0 RZ, [UR54], RZ ;  /* 0x000000ffffff79a7 */ /* 0x000fe60008100436 */
[----:B------:R-:W-:Y:S05]  /*3930*/  @P1 BRA `(.L_x_24) ;  /* 0x0000000000041947 */ /* 0x000fea0003800000 */
[----:B------:R-:W-:Y:S01]  /*3940*/  BPT.TRAP 0x1 ;  /* 0x000000040000795c */ /* 0x000fe20000300000 */
.L_x_24:
[----:B-1----:R-:W1:Y:S01]  /*3950*/  LDC R6, c[0x0][0x28c] ;  /* 0x0000a300ff067b82 */ /* 0x002e620000000800 */
[----:B------:R-:W-:-:S04]  /*3960*/  UIADD3 UR38, UR49, 0x1, URZ ;  /* 0x0000000131267890 */ /* 0x000fc8000fffe03f */
[----:B------:R-:W-:-:S04]  /*3970*/  UISETP.NE.AND UP0, UPT, UR38, 0x5, UPT ;  /* 0x000000052600788c */ /* 0x000fc8000bf05270 */
[----:B------:R-:W-:Y:S02]  /*3980*/  USEL UR6, URZ, 0x1, UP0 ;  /* 0x000000013f067887 */ /* 0x000fe40008000000 */
[----:B------:R-:W-:-:S04]  /*3990*/  USEL UR38, UR38, URZ, UP0 ;  /* 0x0000003f26267287 */ /* 0x000fc80008000000 */
[----:B------:R-:W-:Y:S02]  /*39a0*/  LOP3.LUT R16, R16, UR6, RZ, 0x3c, !PT ;  /* 0x0000000610107c12 */ /* 0x000fe4000f8e3cff */
[----:B-1----:R-:W-:-:S13]  /*39b0*/  ISETP.GE.AND P2, PT, R6, 0x81, PT ;  /* 0x000000810600780c */ /* 0x002fda0003f46270 */
[----:B------:R-:W-:Y:S05]  /*39c0*/  @!P2 BRA `(.L_x_25) ;  /* 0x0000002c0028a947 */ /* 0x000fea0003800000 */
[----:B------:R-:W-:Y:S01]  /*39d0*/  IADD3 R6, R6, 0x7f, RZ ;  /* 0x0000007f06067810 */ /* 0x000fe20007ffe0ff */
[----:B------:R-:W-:Y:S01]  /*39e0*/  ULDC UR54, c[0x0][0x604] ;  /* 0x0001810000367ab9 */ /* 0x000fe20000000800 */
[----:B------:R-:W-:Y:S02]  /*39f0*/  MOV R9, R5 ;  /* 0x0000000500097202 */ /* 0x000fe40000000f00 */
[----:B------:R-:W-:-:S04]  /*3a00*/  SHF.R.S32.HI R7, RZ, 0x1f, R6 ;  /* 0x0000001fff077819 */ /* 0x000fc80000011406 */
[----:B------:R-:W-:Y:S02]  /*3a10*/  LEA.HI R6, R7, R6, RZ, 0x7 ;  /* 0x0000000607067211 */ /* 0x000fe400078f38ff */
[----:B------:R-:W-:Y:S02]  /*3a20*/  MOV R7, R4 ;  /* 0x0000000400077202 */ /* 0x000fe40000000f00 */
[----:B------:R-:W-:-:S07]  /*3a30*/  SHF.R.S32.HI R6, RZ, 0x7, R6 ;  /* 0x00000007ff067819 */ /* 0x000fce0000011406 */
.L_x_36:
[----:B------:R-:W-:Y:S05]  /*3a40*/  @!P0 BRA `(.L_x_26) ;  /* 0x0000000000048947 */ /* 0x000fea0003800000 */
[----:B------:R-:W-:Y:S01]  /*3a50*/  BPT.TRAP 0x1 ;  /* 0x000000040000795c */ /* 0x000fe20000300000 */
.L_x_26:
[----:B------:R-:W1:Y:S01]  /*3a60*/  S2UR UR6, SR_CgaCtaId ;  /* 0x00000000000679c3 */ /* 0x000e620000008800 */
[----:B------:R-:W-:Y:S01]  /*3a70*/  UMOV UR40, 0x400 ;  /* 0x0000040000287882 */ /* 0x000fe20000000000 */
[----:B------:R-:W-:Y:S01]  /*3a80*/  SHF.L.U32 R4, R16, 0x1f, RZ ;  /* 0x0000001f10047819 */ /* 0x000fe200000006ff */
[----:B-1----:R-:W-:-:S04]  /*3a90*/  ULEA UR40, UR6, UR40, 0x18 ;  /* 0x0000002806287291 */ /* 0x002fc8000f8ec03f */
[----:B------:R-:W-:-:S09]  /*3aa0*/  ULEA UR6, UR38, UR40, 0x3 ;  /* 0x0000002826067291 */ /* 0x000fd2000f8e183f */
[----:B------:R-:W1:Y:S02]  /*3ab0*/  SYNCS.PHASECHK.TRANS64.TRYWAIT P2, [UR6+0x34400], R4 ;  /* 0x03440004ff0075a7 */ /* 0x000e640008040146 */
[----:B-1----:R-:W-:Y:S05]  /*3ac0*/  @!P2 BRA `(.L_x_27) ;  /* 0x000000640070a947 */ /* 0x002fea0003800000 */
.L_x_117:
[----:B------:R-:W-:Y:S01]  /*3ad0*/  ULEA UR34, UR38, UR41, 0xb ;  /* 0x0000002926227291 */ /* 0x000fe2000f8e583f */
[----:B------:R-:W-:Y:S01]  /*3ae0*/  WARPGROUP.ARRIVE ;  /* 0x00000000000079c5 */ /* 0x000fe20000000000 */
[----:B------:R-:W-:Y:S01]  /*3af0*/  UMOV UR35, 0x40000040 ;  /* 0x4000004000237882 */ /* 0x000fe20000000000 */
[----:B------:R-:W-:Y:S01]  /*3b00*/  UMOV UR7, 0x40000040 ;  /* 0x4000004000077882 */ /* 0x000fe20000000000 */
[----:B------:R-:W-:Y:S02]  /*3b10*/  UIADD3 UR6, UR34, 0x2, URZ ;  /* 0x0000000222067890 */ /* 0x000fe4000fffe03f */
[----:B------:R-:W-:Y:S01]  /*3b20*/  UIADD3 UR10, UR34, 0x4, URZ ;  /* 0x00000004220a7890 */ /* 0x000fe2000fffe03f */
[----:B------:R-:W-:Y:S02]  /*3b30*/  UMOV UR11, 0x40000040 ;  /* 0x40000040000b7882 */ /* 0x000fe40000000000 */
[----:B------:R-:W-:Y:S01]  /*3b40*/  HGMMA.64x128x16.F32.BF16 R24, gdesc[UR32], RZ, !UPT, gsb0 ;  /* 0x01e00000201879f0 */ /* 0x000fe2000c0018ff */
[----:B------:R-:W-:Y:S01]  /*3b50*/  UIADD3 UR14, UR34, 0x6, URZ ;  /* 0x00000006220e7890 */ /* 0x000fe2000fffe03f */
[----:B------:R-:W-:Y:S01]  /*3b60*/  UMOV UR15, 0x40000040 ;  /* 0x40000040000f7882 */ /* 0x000fe20000000000 */
        /* <DEDUP_REMOVED lines=8> */
[----:B------:R-:W-:-:S02]  /*3bf0*/  WARPGROUP.DEPBAR.LE gsb0, 0x0 ;  /* 0x00008000000079c5 */ /* 0x000fc40000010000 */
[----:B------:R-:W-:-:S06]  /*3c00*/  WARPGROUP.ARRIVE ;  /* 0x00000000000079c5 */ /* 0x000fcc0000000000 */
[----:B------:R-:W-:Y:S03]  /*3c10*/  HGMMA.64x128x16.F32.BF16 R24, gdesc[UR4], R24, gsb0 ;  /* 0x01e00000041879f0 */ /* 0x000fe60008001818 */
[----:B------:R-:W-:Y:S02]  /*3c20*/  WARPGROUP.DEPBAR.LE gsb0, 0x0 ;  /* 0x00008000000079c5 */ /* 0x000fe40000010000 */
[----:B------:R-:W-:-:S07]  /*3c30*/  WARPGROUP.ARRIVE ;  /* 0x00000000000079c5 */ /* 0x000fce0000000000 */
[----:B------:R-:W-:Y:S01]  /*3c40*/  HGMMA.64x128x16.F32.BF16 R24, gdesc[UR8], R24, gsb0 ;  /* 0x01e00000081879f0 */ /* 0x000fe20008001818 */
[----:B------:R-:W-:-:S04]  /*3c50*/  UIADD3 UR10, UR38, 0x1, URZ ;  /* 0x00000001260a7890 */ /* 0x000fc8000fffe03f */
[----:B------:R-:W-:-:S04]  /*3c60*/  UISETP.NE.AND UP0, UPT, UR10, 0x5, UPT ;  /* 0x000000050a00788c */ /* 0x000fc8000bf05270 */
[----:B------:R-:W-:Y:S02]  /*3c70*/  USEL UR6, URZ, 0x1, UP0 ;  /* 0x000000013f067887 */ /* 0x000fe40008000000 */
[----:B------:R-:W-:-:S04]  /*3c80*/  USEL UR10, UR10, URZ, UP0 ;  /* 0x0000003f0a0a7287 */ /* 0x000fc80008000000 */
[----:B------:R-:W-:Y:S01]  /*3c90*/  LOP3.LUT R16, R16, UR6, RZ, 0x3c, !PT ;  /* 0x0000000610107c12 */ /* 0x000fe2000f8e3cff */
[----:B------:R-:W-:Y:S02]  /*3ca0*/  WARPGROUP.DEPBAR.LE gsb0, 0x0 ;  /* 0x00008000000079c5 */ /* 0x000fe40000010000 */
[----:B------:R-:W-:-:S06]  /*3cb0*/  WARPGROUP.ARRIVE ;  /* 0x00000000000079c5 */ /* 0x000fcc0000000000 */
        /* <DEDUP_REMOVED lines=14> */
[----:B------:R-:W-:Y:S05]  /*3da0*/  @!P0 BRA `(.L_x_28) ;  /* 0x0000000000048947 */ /* 0x000fea0003800000 */
[----:B------:R-:W-:Y:S01]  /*3db0*/  BPT.TRAP 0x1 ;  /* 0x000000040000795c */ /* 0x000fe20000300000 */
.L_x_28:
[----:B-1----:R-:W-:Y:S01]  /*3dc0*/  FMNMX R4, R24, R7, !PT ;  /* 0x0000000718047209 */ /* 0x002fe20007800000 */
[----:B------:R-:W-:Y:S01]  /*3dd0*/  ULEA UR6, UR10, UR40, 0x3 ;  /* 0x000000280a067291 */ /* 0x000fe2000f8e183f */
[----:B------:R-:W-:Y:S02]  /*3de0*/  FMNMX R10, R26, R9, !PT ;  /* 0x000000091a0a7209 */ /* 0x000fe40007800000 */
        /* <DEDUP_REMOVED lines=41> */
[----:B------:R-:W-:Y:S01]  /*4080*/  FMNMX R10, R34, R5, !PT ;  /* 0x00000005220a7209 */ /* 0x000fe20007800000 */
[----:B------:R-:W-:Y:S02]  /*4090*/  FADD R152, -R152, R7 ;  /* 0x0000000798987221 */ /* 0x000fe40000000100 */
[--C-:B------:R-:W-:Y:S01]  /*40a0*/  FFMA R24, R24, UR54, -R153.reuse ;  /* 0x0000003618187c23 */ /* 0x100fe20008000899 */
[--C-:B------:R-:W-:Y:S01]  /*40b0*/  FFMA R11, R25, UR54, -R153.reuse ;  /* 0x00000036190b7c23 */ /* 0x100fe20008000899 */
[----:B------:R-:W-:Y:S01]  /*40c0*/  FMNMX R5, R35, R10, !PT ;  /* 0x0000000a23057209 */ /* 0x000fe20007800000 */
[--C-:B------:R-:W-:Y:S01]  /*40d0*/  FFMA R15, R33, UR54, -R153.reuse ;  /* 0x00000036210f7c23 */ /* 0x100fe20008000899 */
        /* <DEDUP_REMOVED lines=14> */
[----:B------:R-:W-:Y:S01]  /*41c0*/  @!P6 FMUL R24, R24, 0.5 ;  /* 0x3f0000001818e820 */ /* 0x000fe20000400000 */
[----:B------:R-:W-:Y:S01]  /*41d0*/  FSETP.GEU.AND P2, PT, R28, -126, PT ;  /* 0xc2fc00001c00780b */ /* 0x000fe20003f4e000 */
[----:B------:R-:W-:Y:S01]  /*41e0*/  @!P3 FMUL R11, R11, 0.5 ;  /* 0x3f0000000b0bb820 */ /* 0x000fe20000400000 */
[----:B------:R-:W-:Y:S01]  /*41f0*/  FMNMX R5, R43, R10, !PT ;  /* 0x0000000a2b057209 */ /* 0x000fe20007800000 */
[--C-:B------:R-:W-:Y:S01]  /*4200*/  FFMA R10, R36, UR54, -R153.reuse ;  /* 0x00000036240a7c23 */ /* 0x100fe20008000899 */
[--C-:B------:R-:W-:Y:S01]  /*4210*/  FFMA R45, R53, UR54, -R153.reuse ;  /* 0x00000036352d7c23 */ /* 0x100fe20008000899 */
[----:B------:R-:W1:Y:S01]  /*4220*/  MUFU.EX2 R24, R24 ;  /* 0x0000001800187308 */ /* 0x000e620000000800 */
[----:B------:R-:W-:Y:S01]  /*4230*/  FMNMX R12, R46, R5, !PT ;  /* 0x000000052e0c7209 */ /* 0x000fe20007800000 */
[----:B------:R-:W-:Y:S01]  /*4240*/  @!P4 FMUL R8, R8, 0.5 ;  /* 0x3f0000000808c820 */ /* 0x000fe20000400000 */
[--C-:B------:R-:W-:Y:S01]  /*4250*/  FFMA R36, R48, UR54, -R153.reuse ;  /* 0x0000003630247c23 */ /* 0x100fe20008000899 */
[----:B------:R-:W-:Y:S01]  /*4260*/  @!P5 FMUL R13, R13, 0.5 ;  /* 0x3f0000000d0dd820 */ /* 0x000fe20000400000 */
[----:B------:R-:W-:Y:S01]  /*4270*/  FMNMX R5, R47, R12, !PT ;  /* 0x0000000c2f057209 */ /* 0x000fe20007800000 */
[--C-:B------:R-:W-:Y:S01]  /*4280*/  FFMA R41, R49, UR54, -R153.reuse ;  /* 0x0000003631297c23 */ /* 0x100fe20008000899 */
[--C-:B------:R-:W-:Y:S01]  /*4290*/  FFMA R49, R56, UR54, -R153.reuse ;  /* 0x0000003638317c23 */ /* 0x100fe20008000899 */
[----:B------:R-:W2:Y:S01]  /*42a0*/  MUFU.EX2 R11, R11 ;  /* 0x0000000b000b7308 */ /* 0x000ea20000000800 */
[----:B------:R-:W-:Y:S01]  /*42b0*/  FMNMX R12, R50, R5, !PT ;  /* 0x00000005320c7209 */ /* 0x000fe20007800000 */
[----:B------:R-:W-:Y:S01]  /*42c0*/  @!P2 FMUL R28, R28, 0.5 ;  /* 0x3f0000001c1ca820 */ /* 0x000fe20000400000 */
[--C-:B------:R-:W-:Y:S01]  /*42d0*/  FFMA R40, R57, UR54, -R153.reuse ;  /* 0x0000003639287c23 */ /* 0x100fe20008000899 */
[--C-:B------:R-:W-:Y:S01]  /*42e0*/  FFMA R57, R64, UR54, -R153.reuse ;  /* 0x0000003640397c23 */ /* 0x100fe20008000899 */
[----:B------:R-:W-:Y:S01]  /*42f0*/  FMNMX R5, R51, R12, !PT ;  /* 0x0000000c33057209 */ /* 0x000fe20007800000 */
[--C-:B------:R-:W-:Y:S01]  /*4300*/  FFMA R53, R60, UR54, -R153.reuse ;  /* 0x000000363c357c23 */ /* 0x100fe20008000899 */
[--C-:B------:R-:W-:Y:S01]  /*4310*/  FFMA R48, R73, UR54, -R153.reuse ;  /* 0x0000003649307c23 */ /* 0x100fe20008000899 */
[----:B------:R-:W3:Y:S01]  /*4320*/  MUFU.EX2 R8, R8 ;  /* 0x0000000800087308 */ /* 0x000ee20000000800 */
[----:B-1----:R-:W-:Y:S01]  /*4330*/  @!P6 FMUL R24, R24, R24 ;  /* 0x000000181818e220 */ /* 0x002fe20000400000 */
[----:B------:R-:W-:Y:S01]  /*4340*/  FSETP.GEU.AND P6, PT, R15, -126, PT ;  /* 0xc2fc00000f00780b */ /* 0x000fe20003fce000 */
[--C-:B------:R-:W-:Y:S01]  /*4350*/  FFMA R73, R80, UR54, -R153.reuse ;  /* 0x0000003650497c23 */ /* 0x100fe20008000899 */
[----:B------:R-:W-:Y:S01]  /*4360*/  FMNMX R12, R54, R5, !PT ;  /* 0x00000005360c7209 */ /* 0x000fe20007800000 */
[----:B------:R-:W-:Y:S01]  /*4370*/  FFMA R60, R85, UR54, -R153 ;  /* 0x00000036553c7c23 */ /* 0x000fe20008000899 */
[----:B------:R-:W-:-:S02]  /*4380*/  FMUL R152, R152, UR54 ;  /* 0x0000003698987c20 */ /* 0x000fc40008400000 */
[----:B------:R-:W1:Y:S01]  /*4390*/  MUFU.EX2 R13, R13 ;  /* 0x0000000d000d7308 */ /* 0x000e620000000800 */
[----:B--2---:R-:W-:Y:S01]  /*43a0*/  @!P3 FMUL R11, R11, R11 ;  /* 0x0000000b0b0bb220 */ /* 0x004fe20000400000 */
[----:B------:R-:W-:Y:S02]  /*43b0*/  FSETP.GEU.AND P3, PT, R10, -126, PT ;  /* 0xc2fc00000a00780b */ /* 0x000fe40003f6e000 */
[----:B------:R-:W-:Y:S01]  /*43c0*/  FMNMX R5, R55, R12, !PT ;  /* 0x0000000c37057209 */ /* 0x000fe20007800000 */
[--C-:B------:R-:W-:Y:S01]  /*43d0*/  FFMA R12, R44, UR54, -R153.reuse ;  /* 0x000000362c0c7c23 */ /* 0x100fe20008000899 */
[--C-:B------:R-:W-:Y:S01]  /*43e0*/  FFMA R44, R65, UR54, -R153.reuse ;  /* 0x00000036412c7c23 */ /* 0x100fe20008000899 */
[----:B------:R-:W-:Y:S01]  /*43f0*/  @!P6 FMUL R15, R15, 0.5 ;  /* 0x3f0000000f0fe820 */ /* 0x000fe20000400000 */
[----:B------:R-:W2:Y:S01]  /*4400*/  MUFU.EX2 R28, R28 ;  /* 0x0000001c001c7308 */ /* 0x000ea20000000800 */
[----:B---3--:R-:W-:Y:S01]  /*4410*/  @!P4 FMUL R8, R8, R8 ;  /* 0x000000080808c220 */ /* 0x008fe20000400000 */
[----:B------:R-:W-:Y:S01]  /*4420*/  FSETP.GEU.AND P4, PT, R21, -126, PT ;  /* 0xc2fc00001500780b */ /* 0x000fe20003f8e000 */
[----:B------:R-:W-:Y:S01]  /*4430*/  FFMA R65, R72, UR54, -R153 ;  /* 0x0000003648417c23 */ /* 0x000fe20008000899 */
[----:B------:R-:W-:-:S03]  /*4440*/  FMNMX R14, R58, R5, !PT ;  /* 0x000000053a0e7209 */ /* 0x000fc60007800000 */
[----:B------:R-:W-:Y:S01]  /*4450*/  @!P3 FMUL R10, R10, 0.5 ;  /* 0x3f0000000a0ab820 */ /* 0x000fe20000400000 */
[----:B------:R-:W3:Y:S01]  /*4460*/  MUFU.EX2 R15, R15 ;  /* 0x0000000f000f7308 */ /* 0x000ee20000000800 */
[----:B-1----:R-:W-:Y:S01]  /*4470*/  @!P5 FMUL R13, R13, R13 ;  /* 0x0000000d0d0dd220 */ /* 0x002fe20000400000 */
[----:B------:R-:W-:Y:S02]  /*4480*/  FSETP.GEU.AND P5, PT, R32, -126, PT ;  /* 0xc2fc00002000780b */ /* 0x000fe40003fae000 */
[----:B------:R-:W-:-:S03]  /*4490*/  FMNMX R5, R59, R14, !PT ;  /* 0x0000000e3b057209 */ /* 0x000fc60007800000 */
[----:B------:R-:W-:Y:S01]  /*44a0*/  @!P4 FMUL R21, R21, 0.5 ;  /* 0x3f0000001515c820 */ /* 0x000fe20000400000 */
[----:B------:R-:W1:Y:S01]  /*44b0*/  MUFU.EX2 R10, R10 ;  /* 0x0000000a000a7308 */ /* 0x000e620000000800 */
[----:B--2---:R-:W-:Y:S01]  /*44c0*/  @!P2 FMUL R28, R28, R28 ;  /* 0x0000001c1c1ca220 */ /* 0x004fe20000400000 */
[----:B------:R-:W-:Y:S02]  /*44d0*/  FSETP.GEU.AND P2, PT, R23, -126, PT ;  /* 0xc2fc00001700780b */ /* 0x000fe40003f4e000 */
[----:B------:R-:W-:-:S03]  /*44e0*/  FMNMX R14, R62, R5, !PT ;  /* 0x000000053e0e7209 */ /* 0x000fc60007800000 */
[----:B------:R-:W-:Y:S01]  /*44f0*/  @!P5 FMUL R32, R32, 0.5 ;  /* 0x3f0000002020d820 */ /* 0x000fe20000400000 */
[----:B------:R-:W2:Y:S01]  /*4500*/  MUFU.EX2 R21, R21 ;  /* 0x0000001500157308 */ /* 0x000ea20000000800 */
[----:B---3--:R-:W-:Y:S01]  /*4510*/  @!P6 FMUL R15, R15, R15 ;  /* 0x0000000f0f0fe220 */ /* 0x008fe20000400000 */
[----:B------:R-:W-:Y:S02]  /*4520*/  FSETP.GEU.AND P6, PT, R12, -126, PT ;  /* 0xc2fc00000c00780b */ /* 0x000fe40003fce000 */
        /* <DEDUP_REMOVED lines=10> */
[----:B------:R-:W-:Y:S01]  /*45d0*/  FMNMX R5, R67, R14, !PT ;  /* 0x0000000e43057209 */ /* 0x000fe20007800000 */
[----:B------:R-:W-:Y:S02]  /*45e0*/  FFMA R14, R52, UR54, -R153 ;  /* 0x00000036340e7c23 */ /* 0x000fe40008000899 */
[----:B------:R-:W-:Y:S01]  /*45f0*/  @!P3 FMUL R37, R37, 0.5 ;  /* 0x3f0000002525b820 */ /* 0x000fe20000400000 */
[----:B------:R-:W2:Y:S01]  /*4600*/  MUFU.EX2 R12, R12 ;  /* 0x0000000c000c7308 */ /* 0x000ea20000000800 */
[----:B---3--:R-:W-:Y:S01]  /*4610*/  @!P5 FMUL R32, R32, R32 ;  /* 0x000000202020d220 */ /* 0x008fe20000400000 */
[----:B------:R-:W-:-:S02]  /*4620*/  FSETP.GEU.AND P5, PT, R41, -126, PT ;  /* 0xc2fc00002900780b */ /* 0x000fc40003fae000 */
[----:B------:R-:W-:-:S03]  /*4630*/  FMNMX R20, R70, R5, !PT ;  /* 0x0000000546147209 */ /* 0x000fc60007800000 */
[----:B------:R-:W-:Y:S01]  /*4640*/  @!P4 FMUL R36, R36, 0.5 ;  /* 0x3f0000002424c820 */ /* 0x000fe20000400000 */
[----:B------:R-:W3:Y:S01]  /*4650*/  MUFU.EX2 R37, R37 ;  /* 0x0000002500257308 */ /* 0x000ee20000000800 */
[----:B------:R-:W-:Y:S01]  /*4660*/  FMNMX R5, R71, R20, !PT ;  /* 0x0000001447057209 */ /* 0x000fe20007800000 */
[----:B-1----:R-:W-:Y:S01]  /*4670*/  @!P2 FMUL R23, R23, R23 ;  /* 0x000000171717a220 */ /* 0x002fe20000400000 */
[----:B------:R-:W-:Y:S02]  /*4680*/  FSETP.GEU.AND P2, PT, R14, -126, PT ;  /* 0xc2fc00000e00780b */ /* 0x000fe40003f4e000 */
[----:B------:R-:W-:Y:S02]  /*4690*/  FMNMX R20, R74, R5, !PT ;  /* 0x000000054a147209 */ /* 0x000fe40007800000 */
[----:B------:R-:W-:Y:S01]  /*46a0*/  @!P5 FMUL R41, R41, 0.5 ;  /* 0x3f0000002929d820 */ /* 0x000fe20000400000 */
[----:B------:R-:W1:Y:S01]  /*46b0*/  MUFU.EX2 R36, R36 ;  /* 0x0000002400247308 */ /* 0x000e620000000800 */
[----:B--2---:R-:W-:Y:S01]  /*46c0*/  @!P6 FMUL R12, R12, R12 ;  /* 0x0000000c0c0ce220 */ /* 0x004fe20000400000 */
[----:B------:R-:W-:-:S02]  /*46d0*/  FSETP.GEU.AND P6, PT, R45, -126, PT ;  /* 0xc2fc00002d00780b */ /* 0x000fc40003fce000 */
[----:B------:R-:W-:-:S04]  /*46e0*/  FMNMX R5, R75, R20, !PT ;  /* 0x000000144b057209 */ /* 0x000fc80007800000 */
[----:B------:R-:W2:Y:S01]  /*46f0*/  MUFU.EX2 R41, R41 ;  /* 0x0000002900297308 */ /* 0x000ea20000000800 */
[----:B---3--:R-:W-:Y:S01]  /*4700*/  @!P3 FMUL R37, R37, R37 ;  /* 0x000000252525b220 */ /* 0x008fe20000400000 */
[----:B------:R-:W-:Y:S01]  /*4710*/  FSETP.GEU.AND P3, PT, R49, -126, PT ;  /* 0xc2fc00003100780b */ /* 0x000fe20003f6e000 */
[----:B------:R-:W-:Y:S01]  /*4720*/  @!P2 FMUL R14, R14, 0.5 ;  /* 0x3f0000000e0ea820 */ /* 0x000fe20000400000 */
[----:B------:R-:W-:-:S03]  /*4730*/  FMNMX R20, R78, R5, !PT ;  /* 0x000000054e147209 */ /* 0x000fc60007800000 */
[----:B------:R-:W-:Y:S01]  /*4740*/  @!P6 FMUL R45, R45, 0.5 ;  /* 0x3f0000002d2de820 */ /* 0x000fe20000400000 */
[----:B------:R-:W-:Y:S01]  /*4750*/  FMNMX R5, R79, R20, !PT ;  /* 0x000000144f057209 */ /* 0x000fe20007800000 */
[----:B------:R-:W3:Y:S01]  /*4760*/  MUFU.EX2 R14, R14 ;  /* 0x0000000e000e7308 */ /* 0x000ee20000000800 */
[----:B-1----:R-:W-:Y:S01]  /*4770*/  @!P4 FMUL R36, R36, R36 ;  /* 0x000000242424c220 */ /* 0x002fe20000400000 */
[----:B------:R-:W-:Y:S02]  /*4780*/  FSETP.GEU.AND P4, PT, R40, -126, PT ;  /* 0xc2fc00002800780b */ /* 0x000fe40003f8e000 */
[----:B------:R-:W-:Y:S02]  /*4790*/  FMNMX R20, R82, R5, !PT ;  /* 0x0000000552147209 */ /* 0x000fe40007800000 */
[----:B------:R-:W-:Y:S02]  /*47a0*/  @!P3 FMUL R49, R49, 0.5 ;  /* 0x3f0000003131b820 */ /* 0x000fe40000400000 */
        /* <DEDUP_REMOVED lines=9> */
[----:B------:R-:W-:Y:S01]  /*4840*/  FMNMX R5, R87, R22, !PT ;  /* 0x0000001657057209 */ /* 0x000fe20007800000 */
[----:B---3--:R-:W-:Y:S01]  /*4850*/  @!P2 FMUL R14, R14, R14 ;  /* 0x0000000e0e0ea220 */ /* 0x008fe20000400000 */
[----:B------:R-:W-:Y:S01]  /*4860*/  FSETP.GEU.AND P2, PT, R20, -126, PT ;  /* 0xc2fc00001400780b */ /* 0x000fe20003f4e000 */
[--C-:B------:R-:W-:Y:S01]  /*4870*/  FFMA R22, R69, UR54, -R153.reuse ;  /* 0x0000003645167c23 */ /* 0x100fe20008000899 */
[----:B------:R-:W-:Y:S01]  /*4880*/  FFMA R69, R76, UR54, -R153 ;  /* 0x000000364c457c23 */ /* 0x000fe20008000899 */
[----:B------:R-:W3:Y:S02]  /*4890*/  SHFL.BFLY PT, R52, R5, 0x1, 0x1f ;  /* 0x0c201f0005347f89 */ /* 0x000ee400000e0000 */
[----:B------:R-:W4:Y:S01]  /*48a0*/  MUFU.EX2 R40, R40 ;  /* 0x0000002800287308 */ /* 0x000f220000000800 */
[----:B-1----:R-:W-:Y:S01]  /*48b0*/  @!P6 FMUL R45, R45, R45 ;  /* 0x0000002d2d2de220 */ /* 0x002fe20000400000 */
[----:B------:R-:W-:Y:S01]  /*48c0*/  FSETP.GEU.AND P6, PT, R57, -126, PT ;  /* 0xc2fc00003900780b */ /* 0x000fe20003fce000 */
[----:B------:R-:W-:-:S05]  /*48d0*/  @!P5 FMUL R53, R53, 0.5 ;  /* 0x3f0000003535d820 */ /* 0x000fca0000400000 */
[----:B------:R-:W-:Y:S01]  /*48e0*/  @!P2 FMUL R20, R20, 0.5 ;  /* 0x3f0000001414a820 */ /* 0x000fe20000400000 */
[----:B--2---:R-:W-:Y:S01]  /*48f0*/  @!P3 FMUL R49, R49, R49 ;  /* 0x000000313131b220 */ /* 0x004fe20000400000 */
[----:B------:R-:W-:Y:S01]  /*4900*/  FSETP.GEU.AND P3, PT, R44, -126, PT ;  /* 0xc2fc00002c00780b */ /* 0x000fe20003f6e000 */
[----:B------:R-:W1:Y:S02]  /*4910*/  MUFU.EX2 R53, R53 ;  /* 0x0000003500357308 */ /* 0x000e640000000800 */
[----:B------:R-:W-:Y:S01]  /*4920*/  FADD R7, R24, R49 ;  /* 0x0000003118077221 */ /* 0x000fe20000000000 */
[----:B------:R-:W-:Y:S01]  /*4930*/  F2FP.BF16.F32.PACK_AB R24, R11, R24 ;  /* 0x000000180b18723e */ /* 0x000fe200000010ff */
[----:B------:R-:W-:Y:S01]  /*4940*/  @!P6 FMUL R57, R57, 0.5 ;  /* 0x3f0000003939e820 */ /* 0x000fe20000400000 */
[----:B----4-:R-:W-:Y:S01]  /*4950*/  @!P4 FMUL R40, R40, R40 ;  /* 0x000000282828c220 */ /* 0x010fe20000400000 */
[----:B------:R-:W-:Y:S02]  /*4960*/  FSETP.GEU.AND P4, PT, R61, -126, PT ;  /* 0xc2fc00003d00780b */ /* 0x000fe40003f8e000 */
[----:B------:R-:W2:Y:S01]  /*4970*/  MUFU.EX2 R20, R20 ;  /* 0x0000001400147308 */ /* 0x000ea20000000800 */
[----:B---3--:R-:W-:-:S03]  /*4980*/  FMNMX R5, R5, R52, !PT ;  /* 0x0000003405057209 */ /* 0x008fc60007800000 */
[----:B------:R-:W-:Y:S01]  /*4990*/  @!P3 FMUL R44, R44, 0.5 ;  /* 0x3f0000002c2cb820 */ /* 0x000fe20000400000 */
[--C-:B------:R-:W-:Y:S01]  /*49a0*/  FFMA R52, R77, UR54, -R153.reuse ;  /* 0x000000364d347c23 */ /* 0x100fe20008000899 */
[----:B------:R-:W-:Y:S02]  /*49b0*/  FFMA R77, R84, UR54, -R153 ;  /* 0x00000036544d7c23 */ /* 0x000fe40008000899 */
[----:B------:R-:W3:Y:S01]  /*49c0*/  MUFU.EX2 R57, R57 ;  /* 0x0000003900397308 */ /* 0x000ee20000000800 */
[----:B-1----:R-:W-:Y:S01]  /*49d0*/  @!P5 FMUL R53, R53, R53 ;  /* 0x000000353535d220 */ /* 0x002fe20000400000 */
[----:B------:R-:W1:Y:S01]  /*49e0*/  SHFL.BFLY PT, R56, R5, 0x2, 0x1f ;  /* 0x0c401f0005387f89 */ /* 0x000e6200000e0000 */
[----:B------:R-:W-:Y:S01]  /*49f0*/  FSETP.GEU.AND P5, PT, R22, -126, PT ;  /* 0xc2fc00001600780b */ /* 0x000fe20003fae000 */
[----:B------:R-:W-:-:S04]  /*4a00*/  @!P4 FMUL R61, R61, 0.5 ;  /* 0x3f0000003d3dc820 */ /* 0x000fc80000400000 */
[----:B------:R-:W4:Y:S01]  /*4a10*/  MUFU.EX2 R44, R44 ;  /* 0x0000002c002c7308 */ /* 0x000f220000000800 */
[----:B--2---:R-:W-:Y:S01]  /*4a20*/  @!P2 FMUL R20, R20, R20 ;  /* 0x000000141414a220 */ /* 0x004fe20000400000 */
[----:B------:R-:W-:-:S06]  /*4a30*/  FSETP.GEU.AND P2, PT, R65, -126, PT ;  /* 0xc2fc00004100780b */ /* 0x000fcc0003f4e000 */
[----:B------:R-:W2:Y:S01]  /*4a40*/  MUFU.EX2 R61, R61 ;  /* 0x0000003d003d7308 */ /* 0x000ea20000000800 */
[----:B---3--:R-:W-:Y:S01]  /*4a50*/  @!P6 FMUL R57, R57, R57 ;  /* 0x000000393939e220 */ /* 0x008fe20000400000 */
[----:B------:R-:W-:Y:S01]  /*4a60*/  FSETP.GEU.AND P6, PT, R48, -126, PT ;  /* 0xc2fc00003000780b */ /* 0x000fe20003fce000 */
[----:B------:R-:W-:-:S04]  /*4a70*/  @!P5 FMUL R22, R22, 0.5 ;  /* 0x3f0000001616d820 */ /* 0x000fc80000400000 */
[----:B------:R-:W-:Y:S01]  /*4a80*/  @!P2 FMUL R65, R65, 0.5 ;  /* 0x3f0000004141a820 */ /* 0x000fe20000400000 */
[----:B----4-:R-:W-:Y:S01]  /*4a90*/  @!P3 FMUL R44, R44, R44 ;  /* 0x0000002c2c2cb220 */ /* 0x010fe20000400000 */
[----:B------:R-:W-:Y:S01]  /*4aa0*/  FSETP.GEU.AND P3, PT, R69, -126, PT ;  /* 0xc2fc00004500780b */ /* 0x000fe20003f6e000 */
[----:B------:R-:W3:Y:S01]  /*4ab0*/  MUFU.EX2 R22, R22 ;  /* 0x0000001600167308 */ /* 0x000ee20000000800 */
[----:B-1----:R-:W-:Y:S01]  /*4ac0*/  FMNMX R5, R5, R56, !PT ;  /* 0x0000003805057209 */ /* 0x002fe20007800000 */
[----:B------:R-:W-:-:S03]  /*4ad0*/  FFMA R56, R81, UR54, -R153 ;  /* 0x0000003651387c23 */ /* 0x000fc60008000899 */
[----:B------:R-:W-:Y:S01]  /*4ae0*/  @!P6 FMUL R48, R48, 0.5 ;  /* 0x3f0000003030e820 */ /* 0x000fe20000400000 */
[----:B--2---:R-:W-:Y:S01]  /*4af0*/  @!P4 FMUL R61, R61, R61 ;  /* 0x0000003d3d3dc220 */ /* 0x004fe20000400000 */
[----:B------:R-:W-:Y:S01]  /*4b00*/  FSETP.GEU.AND P4, PT, R52, -126, PT ;  /* 0xc2fc00003400780b */ /* 0x000fe20003f8e000 */
[----:B------:R-:W1:Y:S04]  /*4b10*/  MUFU.EX2 R65, R65 ;  /* 0x0000004100417308 */ /* 0x000e680000000800 */
[----:B------:R-:W-:-:S04]  /*4b20*/  @!P3 FMUL R69, R69, 0.5 ;  /* 0x3f0000004545b820 */ /* 0x000fc80000400000 */
[----:B------:R-:W2:Y:S01]  /*4b30*/  MUFU.EX2 R48, R48 ;  /* 0x0000003000307308 */ /* 0x000ea20000000800 */
[----:B---3--:R-:W-:Y:S01]  /*4b40*/  @!P5 FMUL R22, R22, R22 ;  /* 0x000000161616d220 */ /* 0x008fe20000400000 */
[----:B------:R-:W-:Y:S02]  /*4b50*/  FSETP.GEU.AND P5, PT, R73, -126, PT ;  /* 0xc2fc00004900780b */ /* 0x000fe40003fae000 */
[----:B------:R-:W-:-:S04]  /*4b60*/  @!P4 FMUL R52, R52, 0.5 ;  /* 0x3f0000003434c820 */ /* 0x000fc80000400000 */
[----:B------:R-:W3:Y:S01]  /*4b70*/  MUFU.EX2 R69, R69 ;  /* 0x0000004500457308 */ /* 0x000ee20000000800 */
[----:B-1----:R-:W-:Y:S01]  /*4b80*/  @!P2 FMUL R65, R65, R65 ;  /* 0x000000414141a220 */ /* 0x002fe20000400000 */
[----:B------:R-:W-:-:S04]  /*4b90*/  FSETP.NEU.AND P2, PT, R5, -INF , PT ;  /* 0xff8000000500780b */ /* 0x000fc80003f4d000 */
[----:B------:R-:W-:Y:S01]  /*4ba0*/  FSEL R72, R5, RZ, P2 ;  /* 0x000000ff05487208 */ /* 0x000fe20001000000 */
[----:B------:R-:W-:Y:S01]  /*4bb0*/  @!P5 FMUL R73, R73, 0.5 ;  /* 0x3f0000004949d820 */ /* 0x000fe20000400000 */
[----:B------:R-:W1:Y:S01]  /*4bc0*/  MUFU.EX2 R52, R52 ;  /* 0x0000003400347308 */ /* 0x000e620000000800 */
[----:B--2---:R-:W-:Y:S01]  /*4bd0*/  @!P6 FMUL R48, R48, R48 ;  /* 0x000000303030e220 */ /* 0x004fe20000400000 */
[----:B------:R-:W-:Y:S01]  /*4be0*/  FSETP.GEU.AND P6, PT, R56, -126, PT ;  /* 0xc2fc00003800780b */ /* 0x000fe20003fce000 */
[C---:B------:R-:W-:Y:S01]  /*4bf0*/  FMUL R76, R72.reuse, UR54 ;  /* 0x00000036484c7c20 */ /* 0x040fe20008400000 */
[----:B------:R-:W-:Y:S01]  /*4c00*/  FSETP.GEU.AND P2, PT, R77, -126, PT ;  /* 0xc2fc00004d00780b */ /* 0x000fe20003f4e000 */
[----:B------:R-:W-:Y:S01]  /*4c10*/  FADD R81, -R72, R9 ;  /* 0x0000000948517221 */ /* 0x000fe20000000100 */
[----:B------:R-:W-:Y:S01]  /*4c20*/  FADD R9, R28, R57 ;  /* 0x000000391c097221 */ /* 0x000fe20000000000 */
[--C-:B------:R-:W-:Y:S01]  /*4c30*/  FFMA R25, R26, UR54, -R76.reuse ;  /* 0x000000361a197c23 */ /* 0x100fe2000800084c */
[----:B------:R-:W2:Y:S01]  /*4c40*/  MUFU.EX2 R73, R73 ;  /* 0x0000004900497308 */ /* 0x000ea20000000800 */
[----:B---3--:R-:W-:Y:S01]  /*4c50*/  @!P3 FMUL R69, R69, R69 ;  /* 0x000000454545b220 */ /* 0x008fe20000400000 */
[----:B------:R-:W-:Y:S01]  /*4c60*/  FSETP.GEU.AND P3, PT, R60, -126, PT ;  /* 0xc2fc00003c00780b */ /* 0x000fe20003f6e000 */
[--C-:B------:R-:W-:Y:S01]  /*4c70*/  FFMA R26, R27, UR54, -R76.reuse ;  /* 0x000000361b1a7c23 */ /* 0x100fe2000800084c */
[--C-:B------:R-:W-:Y:S01]  /*4c80*/  FFMA R27, R30, UR54, -R76.reuse ;  /* 0x000000361e1b7c23 */ /* 0x100fe2000800084c */
[--C-:B------:R-:W-:Y:S01]  /*4c90*/  FFMA R29, R34, UR54, -R76.reuse ;  /* 0x00000036221d7c23 */ /* 0x100fe2000800084c */
[--C-:B------:R-:W-:Y:S01]  /*4ca0*/  FFMA R31, R31, UR54, -R76.reuse ;  /* 0x000000361f1f7c23 */ /* 0x100fe2000800084c */
[----:B------:R-:W-:Y:S01]  /*4cb0*/  @!P6 FMUL R56, R56, 0.5 ;  /* 0x3f0000003838e820 */ /* 0x000fe20000400000 */
[--C-:B------:R-:W-:Y:S01]  /*4cc0*/  FFMA R39, R39, UR54, -R76.reuse ;  /* 0x0000003627277c23 */ /* 0x100fe2000800084c */
[----:B-1----:R-:W-:Y:S01]  /*4cd0*/  @!P4 FMUL R52, R52, R52 ;  /* 0x000000343434c220 */ /* 0x002fe20000400000 */
[----:B------:R-:W-:Y:S01]  /*4ce0*/  FSETP.GEU.AND P4, PT, R25, -126, PT ;  /* 0xc2fc00001900780b */ /* 0x000fe20003f8e000 */
[----:B------:R-:W-:Y:S01]  /*4cf0*/  @!P2 FMUL R77, R77, 0.5 ;  /* 0x3f0000004d4da820 */ /* 0x000fe20000400000 */
[--C-:B------:R-:W-:Y:S01]  /*4d00*/  FFMA R35, R35, UR54, -R76.reuse ;  /* 0x0000003623237c23 */ /* 0x100fe2000800084c */
[----:B------:R-:W1:Y:S01]  /*4d10*/  MUFU.EX2 R56, R56 ;  /* 0x0000003800387308 */ /* 0x000e620000000800 */
[--C-:B------:R-:W-:Y:S01]  /*4d20*/  FFMA R33, R42, UR54, -R76.reuse ;  /* 0x000000362a217c23 */ /* 0x100fe2000800084c */
[----:B------:R-:W-:Y:S01]  /*4d30*/  @!P3 FMUL R60, R60, 0.5 ;  /* 0x3f0000003c3cb820 */ /* 0x000fe20000400000 */
[--C-:B------:R-:W-:Y:S01]  /*4d40*/  FFMA R43, R43, UR54, -R76.reuse ;  /* 0x000000362b2b7c23 */ /* 0x100fe2000800084c */
[----:B--2---:R-:W-:Y:S01]  /*4d50*/  @!P5 FMUL R73, R73, R73 ;  /* 0x000000494949d220 */ /* 0x004fe20000400000 */
[----:B------:R-:W-:Y:S01]  /*4d60*/  FSETP.GEU.AND P5, PT, R26, -126, PT ;  /* 0xc2fc00001a00780b */ /* 0x000fe20003fae000 */
[--C-:B------:R-:W-:Y:S01]  /*4d70*/  FFMA R47, R47, UR54, -R76.reuse ;  /* 0x000000362f2f7c23 */ /* 0x100fe2000800084c */
[--C-:B------:R-:W-:Y:S01]  /*4d80*/  FFMA R51, R51, UR54, -R76.reuse ;  /* 0x0000003633337c23 */ /* 0x100fe2000800084c */
[----:B------:R-:W2:Y:S01]  /*4d90*/  MUFU.EX2 R60, R60 ;  /* 0x0000003c003c7308 */ /* 0x000ea20000000800 */
[--C-:B------:R-:W-:Y:S01]  /*4da0*/  FFMA R55, R55, UR54, -R76.reuse ;  /* 0x0000003637377c23 */ /* 0x100fe2000800084c */
[----:B------:R-:W-:Y:S01]  /*4db0*/  @!P4 FMUL R25, R25, 0.5 ;  /* 0x3f0000001919c820 */ /* 0x000fe20000400000 */
[--C-:B------:R-:W-:Y:S01]  /*4dc0*/  FFMA R64, R62, UR54, -R76.reuse ;  /* 0x000000363e407c23 */ /* 0x100fe2000800084c */
        /* <DEDUP_REMOVED lines=11> */
[--C-:B------:R-:W-:Y:S01]  /*4e80*/  FFMA R86, R86, UR54, -R76.reuse ;  /* 0x0000003656567c23 */ /* 0x100fe2000800084c */
[----:B------:R-:W1:Y:S01]  /*4e90*/  MUFU.EX2 R25, R25 ;  /* 0x0000001900197308 */ /* 0x000e620000000800 */
[----:B--2---:R-:W-:Y:S01]  /*4ea0*/  @!P3 FMUL R60, R60, R60 ;  /* 0x0000003c3c3cb220 */ /* 0x004fe20000400000 */
[----:B------:R-:W-:Y:S01]  /*4eb0*/  FSETP.GEU.AND P3, PT, R29, -126, PT ;  /* 0xc2fc00001d00780b */ /* 0x000fe20003f6e000 */
[----:B------:R-:W-:Y:S01]  /*4ec0*/  FFMA R87, R87, UR54, -R76 ;  /* 0x0000003657577c23 */ /* 0x000fe2000800084c */
[----:B------:R-:W-:Y:S01]  /*4ed0*/  FMUL R81, R81, UR54 ;  /* 0x0000003651517c20 */ /* 0x000fe20008400000 */
[----:B------:R-:W-:-:S02]  /*4ee0*/  F2FP.BF16.F32.PACK_AB R28, R15, R28 ;  /* 0x0000001c0f1c723e */ /* 0x000fc400000010ff */
[----:B------:R-:W-:Y:S01]  /*4ef0*/  @!P6 FMUL R27, R27, 0.5 ;  /* 0x3f0000001b1be820 */ /* 0x000fe20000400000 */
[----:B------:R2:W4:Y:S01]  /*4f00*/  MUFU.EX2 R30, R26 ;  /* 0x0000001a001e7308 */ /* 0x0005220000000800 */
[----:B---3--:R-:W-:Y:S01]  /*4f10*/  @!P2 FMUL R77, R77, R77 ;  /* 0x0000004d4d4da220 */ /* 0x008fe20000400000 */
[----:B------:R-:W-:-:S05]  /*4f20*/  FSETP.GEU.AND P2, PT, R31, -126, PT ;  /* 0xc2fc00001f00780b */ /* 0x000fca0003f4e000 */
[----:B------:R-:W-:Y:S01]  /*4f30*/  @!P3 FMUL R29, R29, 0.5 ;  /* 0x3f0000001d1db820 */ /* 0x000fe20000400000 */
[----:B------:R-:W3:Y:S01]  /*4f40*/  MUFU.EX2 R27, R27 ;  /* 0x0000001b001b7308 */ /* 0x000ee20000000800 */
[----:B-1----:R-:W-:Y:S01]  /*4f50*/  @!P4 FMUL R25, R25, R25 ;  /* 0x000000191919c220 */ /* 0x002fe20000400000 */
[----:B--2---:R-:W-:Y:S01]  /*4f60*/  FFMA R26, R38, UR54, -R76 ;  /* 0x00000036261a7c23 */ /* 0x004fe2000800084c */
[----:B------:R-:W-:-:S04]  /*4f70*/  FSETP.GEU.AND P4, PT, R35, -126, PT ;  /* 0xc2fc00002300780b */ /* 0x000fc80003f8e000 */
[----:B------:R-:W-:Y:S01]  /*4f80*/  @!P2 FMUL R31, R31, 0.5 ;  /* 0x3f0000001f1fa820 */ /* 0x000fe20000400000 */
[----:B------:R-:W1:Y:S01]  /*4f90*/  MUFU.EX2 R29, R29 ;  /* 0x0000001d001d7308 */ /* 0x000e620000000800 */
[----:B----4-:R-:W-:Y:S01]  /*4fa0*/  @!P5 FMUL R30, R30, R30 ;  /* 0x0000001e1e1ed220 */ /* 0x010fe20000400000 */
[----:B------:R-:W-:-:S06]  /*4fb0*/  FSETP.GEU.AND P5, PT, R26, -126, PT ;  /* 0xc2fc00001a00780b */ /* 0x000fcc0003fae000 */
[----:B------:R-:W2:Y:S01]  /*4fc0*/  MUFU.EX2 R34, R31 ;  /* 0x0000001f00227308 */ /* 0x000ea20000000800 */
[----:B---3--:R-:W-:Y:S01]  /*4fd0*/  @!P6 FMUL R27, R27, R27 ;  /* 0x0000001b1b1be220 */ /* 0x008fe20000400000 */
[----:B------:R-:W-:Y:S01]  /*4fe0*/  FSETP.GEU.AND P6, PT, R39, -126, PT ;  /* 0xc2fc00002700780b */ /* 0x000fe20003fce000 */
[----:B------:R-:W-:-:S04]  /*4ff0*/  @!P4 FMUL R35, R35, 0.5 ;  /* 0x3f0000002323c820 */ /* 0x000fc80000400000 */
[----:B------:R-:W-:Y:S01]  /*5000*/  @!P5 FMUL R26, R26, 0.5 ;  /* 0x3f0000001a1ad820 */ /* 0x000fe20000400000 */
[----:B------:R3:W4:Y:S01]  /*5010*/  MUFU.EX2 R38, R35 ;  /* 0x0000002300267308 */ /* 0x0007220000000800 */
[----:B-1----:R-:W-:Y:S01]  /*5020*/  @!P3 FMUL R29, R29, R29 ;  /* 0x0000001d1d1db220 */ /* 0x002fe20000400000 */
[----:B------:R-:W-:-:S05]  /*5030*/  FSETP.GEU.AND P3, PT, R43, -126, PT ;  /* 0xc2fc00002b00780b */ /* 0x000fca0003f6e000 */
[----:B------:R-:W-:Y:S01]  /*5040*/  @!P6 FMUL R39, R39, 0.5 ;  /* 0x3f0000002727e820 */ /* 0x000fe20000400000 */
[----:B------:R1:W5:Y:S01]  /*5050*/  MUFU.EX2 R31, R26 ;  /* 0x0000001a001f7308 */ /* 0x0003620000000800 */
[----:B--2---:R-:W-:Y:S01]  /*5060*/  @!P2 FMUL R34, R34, R34 ;  /* 0x000000222222a220 */ /* 0x004fe20000400000 */
[----:B---3--:R-:W-:Y:S01]  /*5070*/  FFMA R35, R46, UR54, -R76 ;  /* 0x000000362e237c23 */ /* 0x008fe2000800084c */
[----:B------:R-:W-:-:S04]  /*5080*/  FSETP.GEU.AND P2, PT, R33, -126, PT ;  /* 0xc2fc00002100780b */ /* 0x000fc80003f4e000 */
[----:B------:R-:W-:Y:S01]  /*5090*/  @!P3 FMUL R43, R43, 0.5 ;  /* 0x3f0000002b2bb820 */ /* 0x000fe20000400000 */
[----:B------:R2:W3:Y:S01]  /*50a0*/  MUFU.EX2 R42, R39 ;  /* 0x00000027002a7308 */ /* 0x0004e20000000800 */
[----:B----4-:R-:W-:Y:S01]  /*50b0*/  @!P4 FMUL R38, R38, R38 ;  /* 0x000000262626c220 */ /* 0x010fe20000400000 */
[----:B------:R-:W-:Y:S01]  /*50c0*/  FSETP.GEU.AND P4, PT, R35, -126, PT ;  /* 0xc2fc00002300780b */ /* 0x000fe20003f8e000 */
[----:B-1----:R-:W-:-:S05]  /*50d0*/  FFMA R26, R58, UR54, -R76 ;  /* 0x000000363a1a7c23 */ /* 0x002fca000800084c */
[----:B------:R1:W4:Y:S01]  /*50e0*/  MUFU.EX2 R46, R43 ;  /* 0x0000002b002e7308 */ /* 0x0003220000000800 */
[----:B--2---:R-:W-:Y:S01]  /*50f0*/  FFMA R39, R50, UR54, -R76 ;  /* 0x0000003632277c23 */ /* 0x004fe2000800084c */
[----:B-----5:R-:W-:Y:S01]  /*5100*/  @!P5 FMUL R31, R31, R31 ;  /* 0x0000001f1f1fd220 */ /* 0x020fe20000400000 */
[----:B------:R-:W-:Y:S01]  /*5110*/  FSETP.GEU.AND P5, PT, R47, -126, PT ;  /* 0xc2fc00002f00780b */ /* 0x000fe20003fae000 */
[----:B------:R-:W-:-:S03]  /*5120*/  @!P2 FMUL R33, R33, 0.5 ;  /* 0x3f0000002121a820 */ /* 0x000fc60000400000 */
[----:B------:R-:W-:Y:S01]  /*5130*/  @!P4 FMUL R35, R35, 0.5 ;  /* 0x3f0000002323c820 */ /* 0x000fe20000400000 */
[----:B---3--:R-:W-:Y:S01]  /*5140*/  @!P6 FMUL R42, R42, R42 ;  /* 0x0000002a2a2ae220 */ /* 0x008fe20000400000 */
[----:B------:R-:W-:Y:S01]  /*5150*/  FSETP.GEU.AND P6, PT, R39, -126, PT ;  /* 0xc2fc00002700780b */ /* 0x000fe20003fce000 */
[----:B-1----:R-:W-:Y:S01]  /*5160*/  FFMA R43, R54, UR54, -R76 ;  /* 0x00000036362b7c23 */ /* 0x002fe2000800084c */
[----:B------:R-:W1:Y:S05]  /*5170*/  MUFU.EX2 R33, R33 ;  /* 0x0000002100217308 */ /* 0x000e6a0000000800 */
[----:B------:R-:W-:Y:S01]  /*5180*/  @!P5 FMUL R47, R47, 0.5 ;  /* 0x3f0000002f2fd820 */ /* 0x000fe20000400000 */
[----:B----4-:R-:W-:Y:S01]  /*5190*/  @!P3 FMUL R46, R46, R46 ;  /* 0x0000002e2e2eb220 */ /* 0x010fe20000400000 */
[----:B------:R-:W-:Y:S01]  /*51a0*/  FSETP.GEU.AND P3, PT, R43, -126, PT ;  /* 0xc2fc00002b00780b */ /* 0x000fe20003f6e000 */
[----:B------:R-:W2:Y:S03]  /*51b0*/  MUFU.EX2 R35, R35 ;  /* 0x0000002300237308 */ /* 0x000ea60000000800 */
[----:B------:R-:W-:-:S05]  /*51c0*/  @!P6 FMUL R39, R39, 0.5 ;  /* 0x3f0000002727e820 */ /* 0x000fca0000400000 */
[----:B------:R3:W4:Y:S01]  /*51d0*/  MUFU.EX2 R50, R47 ;  /* 0x0000002f00327308 */ /* 0x0007220000000800 */
[----:B-1----:R-:W-:Y:S01]  /*51e0*/  @!P2 FMUL R33, R33, R33 ;  /* 0x000000212121a220 */ /* 0x002fe20000400000 */
[----:B------:R-:W-:Y:S02]  /*51f0*/  FSETP.GEU.AND P2, PT, R51, -126, PT ;  /* 0xc2fc00003300780b */ /* 0x000fe40003f4e000 */
[----:B------:R-:W-:-:S04]  /*5200*/  @!P3 FMUL R43, R43, 0.5 ;  /* 0x3f0000002b2bb820 */ /* 0x000fc80000400000 */
[----:B------:R-:W1:Y:S01]  /*5210*/  MUFU.EX2 R39, R39 ;  /* 0x0000002700277308 */ /* 0x000e620000000800 */
[--C-:B---3--:R-:W-:Y:S01]  /*5220*/  FFMA R47, R59, UR54, -R76.reuse ;  /* 0x000000363b2f7c23 */ /* 0x108fe2000800084c */
[----:B--2---:R-:W-:Y:S01]  /*5230*/  @!P4 FMUL R35, R35, R35 ;  /* 0x000000232323c220 */ /* 0x004fe20000400000 */
[----:B------:R-:W-:Y:S01]  /*5240*/  FSETP.GEU.AND P4, PT, R55, -126, PT ;  /* 0xc2fc00003700780b */ /* 0x000fe20003f8e000 */
[----:B------:R-:W-:-:S03]  /*5250*/  FFMA R59, R71, UR54, -R76 ;  /* 0x00000036473b7c23 */ /* 0x000fc6000800084c */
[----:B------:R-:W-:Y:S01]  /*5260*/  @!P2 FMUL R51, R51, 0.5 ;  /* 0x3f0000003333a820 */ /* 0x000fe20000400000 */
[----:B------:R-:W2:Y:S01]  /*5270*/  MUFU.EX2 R43, R43 ;  /* 0x0000002b002b7308 */ /* 0x000ea20000000800 */
[----:B----4-:R-:W-:Y:S01]  /*5280*/  @!P5 FMUL R50, R50, R50 ;  /* 0x000000323232d220 */ /* 0x010fe20000400000 */
[----:B------:R-:W-:-:S06]  /*5290*/  FSETP.GEU.AND P5, PT, R26, -126, PT ;  /* 0xc2fc00001a00780b */ /* 0x000fcc0003fae000 */
[----:B------:R3:W4:Y:S01]  /*52a0*/  MUFU.EX2 R54, R51 ;  /* 0x0000003300367308 */ /* 0x0007220000000800 */
[----:B-1----:R-:W-:Y:S01]  /*52b0*/  @!P6 FMUL R39, R39, R39 ;  /* 0x000000272727e220 */ /* 0x002fe20000400000 */
[----:B------:R-:W-:Y:S01]  /*52c0*/  FSETP.GEU.AND P6, PT, R47, -126, PT ;  /* 0xc2fc00002f00780b */ /* 0x000fe20003fce000 */
[----:B------:R-:W-:-:S04]  /*52d0*/  @!P4 FMUL R55, R55, 0.5 ;  /* 0x3f0000003737c820 */ /* 0x000fc80000400000 */
[----:B------:R-:W-:Y:S01]  /*52e0*/  @!P5 FMUL R26, R26, 0.5 ;  /* 0x3f0000001a1ad820 */ /* 0x000fe20000400000 */
[----:B------:R1:W5:Y:S01]  /*52f0*/  MUFU.EX2 R58, R55 ;  /* 0x00000037003a7308 */ /* 0x0003620000000800 */
[--C-:B---3--:R-:W-:Y:S01]  /*5300*/  FFMA R51, R63, UR54, -R76.reuse ;  /* 0x000000363f337c23 */ /* 0x108fe2000800084c */
[----:B--2---:R-:W-:Y:S01]  /*5310*/  @!P3 FMUL R43, R43, R43 ;  /* 0x0000002b2b2bb220 */ /* 0x004fe20000400000 */
[----:B------:R-:W-:-:S03]  /*5320*/  FFMA R63, R75, UR54, -R76 ;  /* 0x000000364b3f7c23 */ /* 0x000fc6000800084c */
[----:B------:R-:W-:Y:S01]  /*5330*/  FSETP.GEU.AND P3, PT, R51, -126, PT ;  /* 0xc2fc00003300780b */ /* 0x000fe20003f6e000 */
[----:B------:R-:W-:Y:S01]  /*5340*/  @!P6 FMUL R47, R47, 0.5 ;  /* 0x3f0000002f2fe820 */ /* 0x000fe20000400000 */
[----:B------:R2:W3:Y:S01]  /*5350*/  MUFU.EX2 R62, R26 ;  /* 0x0000001a003e7308 */ /* 0x0004e20000000800 */
[----:B-1----:R-:W-:Y:S01]  /*5360*/  FFMA R55, R67, UR54, -R76 ;  /* 0x0000003643377c23 */ /* 0x002fe2000800084c */
[----:B----4-:R-:W-:Y:S01]  /*5370*/  @!P2 FMUL R54, R54, R54 ;  /* 0x000000363636a220 */ /* 0x010fe20000400000 */
[----:B------:R-:W-:Y:S01]  /*5380*/  FSETP.GEU.AND P2, PT, R64, -126, PT ;  /* 0xc2fc00004000780b */ /* 0x000fe20003f4e000 */
[----:B------:R-:W-:Y:S01]  /*5390*/  FADD R76, R23, R48 ;  /* 0x00000030174c7221 */ /* 0x000fe20000000000 */
[----:B------:R-:W-:Y:S01]  /*53a0*/  FADD R67, R41, R56 ;  /* 0x0000003829437221 */ /* 0x000fe20000000000 */
[----:B------:R-:W-:Y:S02]  /*53b0*/  F2FP.BF16.F32.PACK_AB R48, R48, R65 ;  /* 0x000000413030723e */ /* 0x000fe400000010ff */
[----:B------:R-:W1:Y:S01]  /*53c0*/  MUFU.EX2 R47, R47 ;  /* 0x0000002f002f7308 */ /* 0x000e620000000800 */
[----:B-----5:R-:W-:Y:S01]  /*53d0*/  @!P4 FMUL R58, R58, R58 ;  /* 0x0000003a3a3ac220 */ /* 0x020fe20000400000 */
[----:B------:R-:W-:Y:S01]  /*53e0*/  FSETP.GEU.AND P4, PT, R66, -126, PT ;  /* 0xc2fc00004200780b */ /* 0x000fe20003f8e000 */
[----:B------:R-:W-:Y:S01]  /*53f0*/  @!P3 FMUL R51, R51, 0.5 ;  /* 0x3f0000003333b820 */ /* 0x000fe20000400000 */
[----:B--2---:R-:W-:Y:S01]  /*5400*/  FADD R26, R32, R65 ;  /* 0x00000041201a7221 */ /* 0x004fe20000000000 */
[----:B------:R-:W-:-:S03]  /*5410*/  F2FP.BF16.F32.PACK_AB R32, R23, R32 ;  /* 0x000000201720723e */ /* 0x000fc600000010ff */
[----:B------:R-:W-:Y:S01]  /*5420*/  @!P2 FMUL R64, R64, 0.5 ;  /* 0x3f0000004040a820 */ /* 0x000fe20000400000 */
[----:B---3--:R-:W-:Y:S01]  /*5430*/  @!P5 FMUL R62, R62, R62 ;  /* 0x0000003e3e3ed220 */ /* 0x008fe20000400000 */
[----:B------:R-:W-:Y:S01]  /*5440*/  FSETP.GEU.AND P5, PT, R55, -126, PT ;  /* 0xc2fc00003700780b */ /* 0x000fe20003fae000 */
[----:B------:R-:W2:Y:S01]  /*5450*/  MUFU.EX2 R51, R51 ;  /* 0x0000003300337308 */ /* 0x000ea20000000800 */
[----:B------:R-:W-:Y:S01]  /*5460*/  FADD R71, R7, R26 ;  /* 0x0000001a07477221 */ /* 0x000fe20000000000 */
[----:B------:R-:W-:Y:S01]  /*5470*/  FADD R7, R11, R40 ;  /* 0x000000280b077221 */ /* 0x000fe20000000000 */
[----:B------:R-:W-:Y:S01]  /*5480*/  FADD R26, R15, R44 ;  /* 0x0000002c0f1a7221 */ /* 0x000fe20000000000 */
[----:B------:R-:W-:Y:S01]  /*5490*/  @!P4 FMUL R66, R66, 0.5 ;  /* 0x3f0000004242c820 */ /* 0x000fe20000400000 */
[----:B------:R-:W-:Y:S01]  /*54a0*/  F2FP.BF16.F32.PACK_AB R40, R40, R49 ;  /* 0x000000312828723e */ /* 0x000fe200000010ff */
[----:B-1----:R-:W-:Y:S01]  /*54b0*/  @!P6 FMUL R47, R47, R47 ;  /* 0x0000002f2f2fe220 */ /* 0x002fe20000400000 */
[----:B------:R-:W-:Y:S01]  /*54c0*/  FSETP.GEU.AND P6, PT, R68, -126, PT ;  /* 0xc2fc00004400780b */ /* 0x000fe20003fce000 */
[----:B------:R-:W1:Y:S01]  /*54d0*/  MUFU.EX2 R64, R64 ;  /* 0x0000004000407308 */ /* 0x000e620000000800 */
[----:B------:R-:W-:Y:S01]  /*54e0*/  FADD R75, R7, R76 ;  /* 0x0000004c074b7221 */ /* 0x000fe20000000000 */
[----:B------:R-:W-:Y:S01]  /*54f0*/  FADD R80, R26, R67 ;  /* 0x000000431a507221 */ /* 0x000fe20000000000 */
[----:B------:R-:W-:Y:S01]  /*5500*/  FADD R7, R8, R53 ;  /* 0x0000003508077221 */ /* 0x000fe20000000000 */
[----:B------:R-:W-:Y:S01]  /*5510*/  @!P5 FMUL R55, R55, 0.5 ;  /* 0x3f0000003737d820 */ /* 0x000fe20000400000 */
[----:B------:R-:W-:Y:S01]  /*5520*/  FADD R26, R12, R69 ;  /* 0x000000450c1a7221 */ /* 0x000fe20000000000 */
[----:B------:R-:W-:Y:S01]  /*5530*/  FADD R76, R14, R77 ;  /* 0x0000004d0e4c7221 */ /* 0x000fe20000000000 */
[----:B------:R-:W-:Y:S01]  /*5540*/  FADD R75, R75, R80 ;  /* 0x000000504b4b7221 */ /* 0x000fe20000000000 */
[----:B------:R-:W3:Y:S01]  /*5550*/  MUFU.EX2 R66, R66 ;  /* 0x0000004200427308 */ /* 0x000ee20000000800 */
[----:B--2---:R-:W-:Y:S01]  /*5560*/  @!P3 FMUL R51, R51, R51 ;  /* 0x000000333333b220 */ /* 0x004fe20000400000 */
[----:B------:R-:W-:Y:S01]  /*5570*/  FSETP.GEU.AND P3, PT, R70, -126, PT ;  /* 0xc2fc00004600780b */ /* 0x000fe20003f6e000 */
[----:B------:R-:W-:Y:S01]  /*5580*/  FADD R67, R7, R26 ;  /* 0x0000001a07437221 */ /* 0x000fe20000000000 */
[----:B------:R-:W-:Y:S01]  /*5590*/  @!P6 FMUL R68, R68, 0.5 ;  /* 0x3f0000004444e820 */ /* 0x000fe20000400000 */
[----:B------:R-:W-:Y:S01]  /*55a0*/  FADD R7, R13, R20 ;  /* 0x000000140d077221 */ /* 0x000fe20000000000 */
[----:B------:R-:W-:Y:S01]  /*55b0*/  FADD R26, R37, R52 ;  /* 0x00000034251a7221 */ /* 0x000fe20000000000 */
[----:B------:R-:W-:Y:S01]  /*55c0*/  F2FP.BF16.F32.PACK_AB R44, R44, R57 ;  /* 0x000000392c2c723e */ /* 0x000fe200000010ff */
[----:B------:R-:W2:Y:S01]  /*55d0*/  MUFU.EX2 R55, R55 ;  /* 0x0000003700377308 */ /* 0x000ea20000000800 */
[----:B-1----:R-:W-:Y:S01]  /*55e0*/  @!P2 FMUL R64, R64, R64 ;  /* 0x000000404040a220 */ /* 0x002fe20000400000 */
[----:B------:R-:W-:Y:S01]  /*55f0*/  FSETP.GEU.AND P2, PT, R59, -126, PT ;  /* 0xc2fc00003b00780b */ /* 0x000fe20003f4e000 */
[----:B------:R-:W-:Y:S01]  /*5600*/  FADD R7, R7, R26 ;  /* 0x0000001a07077221 */ /* 0x000fe20000000000 */
[----:B------:R-:W-:-:S03]  /*5610*/  FADD R26, R30, R47 ;  /* 0x0000002f1e1a7221 */ /* 0x000fc60000000000 */
[----:B------:R-:W-:Y:S01]  /*5620*/  @!P3 FMUL R70, R70, 0.5 ;  /* 0x3f0000004646b820 */ /* 0x000fe20000400000 */
[----:B------:R-:W1:Y:S01]  /*5630*/  MUFU.EX2 R68, R68 ;  /* 0x0000004400447308 */ /* 0x000e620000000800 */
[----:B---3--:R-:W-:Y:S01]  /*5640*/  @!P4 FMUL R66, R66, R66 ;  /* 0x000000424242c220 */ /* 0x008fe20000400000 */
[----:B------:R-:W-:-:S03]  /*5650*/  FSETP.GEU.AND P4, PT, R63, -126, PT ;  /* 0xc2fc00003f00780b */ /* 0x000fc60003f8e000 */
[----:B------:R-:W-:Y:S01]  /*5660*/  FADD R84, R29, R66 ;  /* 0x000000421d547221 */ /* 0x000fe20000000000 */
[----:B------:R-:W-:Y:S01]  /*5670*/  F2FP.BF16.F32.PACK_AB R29, R38, R29 ;  /* 0x0000001d261d723e */ /* 0x000fe200000010ff */
[----:B------:R-:W-:Y:S01]  /*5680*/  @!P2 FMUL R59, R59, 0.5 ;  /* 0x3f0000003b3ba820 */ /* 0x000fe20000400000 */
[----:B------:R-:W3:Y:S01]  /*5690*/  MUFU.EX2 R70, R70 ;  /* 0x0000004600467308 */ /* 0x000ee20000000800 */
[----:B--2---:R-:W-:Y:S01]  /*56a0*/  @!P5 FMUL R55, R55, R55 ;  /* 0x000000373737d220 */ /* 0x004fe20000400000 */
[----:B------:R-:W-:-:S05]  /*56b0*/  FSETP.GEU.AND P5, PT, R78, -126, PT ;  /* 0xc2fc00004e00780b */ /* 0x000fca0003fae000 */
[----:B------:R-:W-:Y:S01]  /*56c0*/  @!P4 FMUL R63, R63, 0.5 ;  /* 0x3f0000003f3fc820 */ /* 0x000fe20000400000 */
[----:B------:R-:W2:Y:S01]  /*56d0*/  MUFU.EX2 R59, R59 ;  /* 0x0000003b003b7308 */ /* 0x000ea20000000800 */
[----:B-1----:R-:W-:Y:S01]  /*56e0*/  @!P6 FMUL R68, R68, R68 ;  /* 0x000000444444e220 */ /* 0x002fe20000400000 */
[----:B------:R-:W-:-:S05]  /*56f0*/  FSETP.GEU.AND P6, PT, R74, -126, PT ;  /* 0xc2fc00004a00780b */ /* 0x000fca0003fce000 */
[----:B------:R-:W-:Y:S01]  /*5700*/  @!P5 FMUL R78, R78, 0.5 ;  /* 0x3f0000004e4ed820 */ /* 0x000fe20000400000 */
[----:B------:R-:W1:Y:S01]  /*5710*/  MUFU.EX2 R63, R63 ;  /* 0x0000003f003f7308 */ /* 0x000e620000000800 */
[----:B---3--:R-:W-:Y:S01]  /*5720*/  @!P3 FMUL R70, R70, R70 ;  /* 0x000000464646b220 */ /* 0x008fe20000400000 */
[----:B------:R-:W-:-:S03]  /*5730*/  FSETP.GEU.AND P3, PT, R83, -126, PT ;  /* 0xc2fc00005300780b */ /* 0x000fc60003f6e000 */
[----:B------:R-:W-:Y:S01]  /*5740*/  FADD R154, R33, R70 ;  /* 0x00000046219a7221 */ /* 0x000fe20000000000 */
[----:B------:R-:W-:Y:S01]  /*5750*/  F2FP.BF16.F32.PACK_AB R33, R46, R33 ;  /* 0x000000212e21723e */ /* 0x000fe200000010ff */
[----:B------:R-:W-:Y:S01]  /*5760*/  @!P6 FMUL R74, R74, 0.5 ;  /* 0x3f0000004a4ae820 */ /* 0x000fe20000400000 */
[----:B------:R3:W4:Y:S01]  /*5770*/  MUFU.EX2 R72, R78 ;  /* 0x0000004e00487308 */ /* 0x0007220000000800 */
[----:B--2---:R-:W-:Y:S01]  /*5780*/  @!P2 FMUL R59, R59, R59 ;  /* 0x0000003b3b3ba220 */ /* 0x004fe20000400000 */
[----:B------:R-:W-:-:S05]  /*5790*/  FSETP.GEU.AND P2, PT, R81, -126, PT ;  /* 0xc2fc00005100780b */ /* 0x000fca0003f4e000 */
[----:B------:R-:W-:Y:S01]  /*57a0*/  @!P3 FMUL R83, R83, 0.5 ;  /* 0x3f0000005353b820 */ /* 0x000fe20000400000 */
[----:B------:R-:W2:Y:S01]  /*57b0*/  MUFU.EX2 R74, R74 ;  /* 0x0000004a004a7308 */ /* 0x000ea20000000800 */
[----:B-1----:R-:W-:Y:S01]  /*57c0*/  @!P4 FMUL R63, R63, R63 ;  /* 0x0000003f3f3fc220 */ /* 0x002fe20000400000 */
[----:B------:R-:W-:Y:S01]  /*57d0*/  FSETP.GEU.AND P4, PT, R79, -126, PT ;  /* 0xc2fc00004f00780b */ /* 0x000fe20003f8e000 */
[----:B---3--:R-:W-:Y:S01]  /*57e0*/  FADD R78, R36, R73 ;  /* 0x00000049244e7221 */ /* 0x008fe20000000000 */
[----:B------:R-:W-:Y:S01]  /*57f0*/  F2FP.BF16.F32.PACK_AB R36, R41, R36 ;  /* 0x000000242924723e */ /* 0x000fe200000010ff */
[----:B------:R-:W-:Y:S01]  /*5800*/  FADD R85, R46, R63 ;  /* 0x0000003f2e557221 */ /* 0x000fe20000000000 */
[----:B------:R-:W-:Y:S01]  /*5810*/  F2FP.BF16.F32.PACK_AB R41, R47, R62 ;  /* 0x0000003e2f29723e */ /* 0x000fe200000010ff */
[----:B------:R-:W-:Y:S01]  /*5820*/  FADD R78, R9, R78 ;  /* 0x0000004e094e7221 */ /* 0x000fe20000000000 */
[----:B------:R-:W1:Y:S01]  /*5830*/  MUFU.EX2 R83, R83 ;  /* 0x0000005300537308 */ /* 0x000e620000000800 */
[----:B----4-:R-:W-:Y:S01]  /*5840*/  @!P5 FMUL R72, R72, R72 ;  /* 0x000000484848d220 */ /* 0x010fe20000400000 */
[----:B------:R-:W-:Y:S01]  /*5850*/  FSETP.GEU.AND P5, PT, R86, -126, PT ;  /* 0xc2fc00005600780b */ /* 0x000fe20003fae000 */
[----:B------:R-:W-:Y:S01]  /*5860*/  FADD R9, R10, R61 ;  /* 0x0000003d0a097221 */ /* 0x000fe20000000000 */
[----:B------:R-:W-:Y:S01]  /*5870*/  @!P2 FMUL R81, R81, 0.5 ;  /* 0x3f0000005151a820 */ /* 0x000fe20000400000 */
[----:B------:R-:W-:Y:S01]  /*5880*/  FADD R156, R26, R85 ;  /* 0x000000551a9c7221 */ /* 0x000fe20000000000 */
[----:B------:R-:W-:Y:S01]  /*5890*/  FADD R26, R38, R55 ;  /* 0x00000037261a7221 */ /* 0x000fe20000000000 */
[----:B------:R-:W-:Y:S01]  /*58a0*/  @!P4 FMUL R79, R79, 0.5 ;  /* 0x3f0000004f4fc820 */ /* 0x000fe20000400000 */
[----:B------:R-:W-:Y:S01]  /*58b0*/  FADD R82, R9, R76 ;  /* 0x0000004c09527221 */ /* 0x000fe20000000000 */
[----:B--2---:R-:W-:Y:S01]  /*58c0*/  @!P6 FMUL R74, R74, R74 ;  /* 0x0000004a4a4ae220 */ /* 0x004fe20000400000 */
[----:B------:R-:W-:Y:S01]  /*58d0*/  FSETP.GEU.AND P6, PT, R87, -126, PT ;  /* 0xc2fc00005700780b */ /* 0x000fe20003fce000 */
[----:B------:R-:W-:Y:S01]  /*58e0*/  FADD R9, R21, R22 ;  /* 0x0000001615097221 */ /* 0x000fe20000000000 */
[----:B------:R-:W-:Y:S01]  /*58f0*/  FADD R76, R45, R60 ;  /* 0x0000003c2d4c7221 */ /* 0x000fe20000000000 */
[----:B------:R-:W2:Y:S01]  /*5900*/  MUFU.EX2 R79, R79 ;  /* 0x0000004f004f7308 */ /* 0x000ea20000000800 */
[----:B------:R-:W-:Y:S01]  /*5910*/  FADD R153, R39, R74 ;  /* 0x0000004a27997221 */ /* 0x000fe20000000000 */
[----:B------:R-:W-:Y:S01]  /*5920*/  @!P5 FMUL R86, R86, 0.5 ;  /* 0x3f0000005656d820 */ /* 0x000fe20000400000 */
[----:B------:R-:W-:Y:S01]  /*5930*/  FADD R76, R9, R76 ;  /* 0x0000004c094c7221 */ /* 0x000fe20000000000 */
[----:B-1----:R-:W-:Y:S01]  /*5940*/  @!P3 FMUL R83, R83, R83 ;  /* 0x000000535353b220 */ /* 0x002fe20000400000 */
[----:B------:R-:W-:Y:S01]  /*5950*/  FSETP.GEU.AND P3, PT, R152, -126, PT ;  /* 0xc2fc00009800780b */ /* 0x000fe20003f6e000 */
[----:B------:R-:W-:Y:S01]  /*5960*/  FADD R9, R25, R62 ;  /* 0x0000003e19097221 */ /* 0x000fe20000000000 */
[----:B------:R-:W-:Y:S01]  /*5970*/  FADD R158, R84, R153 ;  /* 0x00000099549e7221 */ /* 0x000fe20000000000 */
[----:B------:R-:W1:Y:S01]  /*5980*/  MUFU.EX2 R86, R86 ;  /* 0x0000005600567308 */ /* 0x000e620000000800 */
[----:B------:R-:W-:Y:S01]  /*5990*/  FADD R85, R54, R83 ;  /* 0x0000005336557221 */ /* 0x000fe20000000000 */
[----:B------:R-:W-:Y:S01]  /*59a0*/  @!P6 FMUL R87, R87, 0.5 ;  /* 0x3f0000005757e820 */ /* 0x000fe20000400000 */
[----:B------:R-:W-:Y:S01]  /*59b0*/  FADD R155, R9, R154 ;  /* 0x0000009a099b7221 */ /* 0x000fe20000000000 */
[----:B------:R-:W-:Y:S01]  /*59c0*/  FADD R9, R27, R64 ;  /* 0x000000401b097221 */ /* 0x000fe20000000000 */
[----:B------:R-:W-:Y:S01]  /*59d0*/  FADD R84, R35, R72 ;  /* 0x0000004823547221 */ /* 0x000fe20000000000 */
[----:B------:R-:W-:Y:S01]  /*59e0*/  FADD R159, R26, R85 ;  /* 0x000000551a9f7221 */ /* 0x000fe20000000000 */
[----:B------:R-:W-:Y:S01]  /*59f0*/  FADD R26, R31, R68 ;  /* 0x000000441f1a7221 */ /* 0x000fe20000000000 */
[----:B------:R-:W3:Y:S01]  /*5a00*/  MUFU.EX2 R87, R87 ;  /* 0x0000005700577308 */ /* 0x000ee20000000800 */
[----:B--2---:R-:W-:Y:S01]  /*5a10*/  @!P4 FMUL R79, R79, R79 ;  /* 0x0000004f4f4fc220 */ /* 0x004fe20000400000 */
[----:B------:R-:W-:Y:S01]  /*5a20*/  @!P3 FMUL R152, R152, 0.5 ;  /* 0x3f0000009898b820 */ /* 0x000fe20000400000 */
[----:B------:R-:W-:Y:S01]  /*5a30*/  FADD R157, R9, R84 ;  /* 0x00000054099d7221 */ /* 0x000fe20000000000 */
[----:B------:R-:W-:Y:S01]  /*5a40*/  FADD R9, R34, R51 ;  /* 0x0000003322097221 */ /* 0x000fe20000000000 */
[----:B------:R-:W-:Y:S01]  /*5a50*/  FADD R154, R50, R79 ;  /* 0x0000004f329a7221 */ /* 0x000fe20000000000 */
[----:B------:R-:W-:Y:S01]  /*5a60*/  FADD R84, R42, R59 ;  /* 0x0000003b2a547221 */ /* 0x000fe20000000000 */
[----:B------:R-:W-:Y:S01]  /*5a70*/  FADD R155, R155, R158 ;  /* 0x0000009e9b9b7221 */ /* 0x000fe20000000000 */
[----:B------:R-:W2:Y:S01]  /*5a80*/  MUFU.EX2 R81, R81 ;  /* 0x0000005100517308 */ /* 0x000ea20000000800 */
        /* <DEDUP_REMOVED lines=8> */
[----:B---3--:R-:W-:Y:S01]  /*5b10*/  @!P6 FMUL R87, R87, R87 ;  /* 0x000000575757e220 */ /* 0x008fe20000400000 */
[----:B------:R-:W-:Y:S01]  /*5b20*/  FADD R26, R26, R85 ;  /* 0x000000551a1a7221 */ /* 0x000fe20000000000 */
[----:B------:R-:W-:Y:S01]  /*5b30*/  FADD R76, R75, R76 ;  /* 0x0000004c4b4c7221 */ /* 0x000fe20000000000 */
[----:B------:R-:W-:Y:S01]  /*5b40*/  FADD R71, R71, R82 ;  /* 0x0000005247477221 */ /* 0x000fe20000000000 */
[----:B------:R-:W-:Y:S01]  /*5b50*/  FADD R153, R58, R87 ;  /* 0x000000573a997221 */ /* 0x000fe20000000000 */
[----:B------:R-:W-:Y:S01]  /*5b60*/  FADD R26, R157, R26 ;  /* 0x0000001a9d1a7221 */ /* 0x000fe20000000000 */
[----:B------:R-:W-:Y:S01]  /*5b70*/  SHF.L.U32 R7, R16, 0x1f, RZ ;  /* 0x0000001f10077819 */ /* 0x000fe200000006ff */
[----:B------:R-:W-:Y:S01]  /*5b80*/  FADD R71, R71, R76 ;  /* 0x0000004c47477221 */ /* 0x000fe20000000000 */
[----:B------:R-:W-:Y:S01]  /*5b90*/  FADD R84, R84, R153 ;  /* 0x0000009954547221 */ /* 0x000fe20000000000 */
[----:B------:R-:W-:Y:S01]  /*5ba0*/  FADD R26, R155, R26 ;  /* 0x0000001a9b1a7221 */ /* 0x000fe20000000000 */
[----:B--2---:R-:W-:Y:S01]  /*5bb0*/  @!P2 FMUL R81, R81, R81 ;  /* 0x000000515151a220 */ /* 0x004fe20000400000 */
[----:B------:R-:W-:Y:S01]  /*5bc0*/  F2FP.BF16.F32.PACK_AB R27, R34, R27 ;  /* 0x0000001b221b723e */ /* 0x000fe200000010ff */
[----:B------:R-:W-:Y:S01]  /*5bd0*/  FADD R9, R9, R84 ;  /* 0x0000005409097221 */ /* 0x000fe20000000000 */
[----:B------:R-:W-:Y:S01]  /*5be0*/  F2FP.BF16.F32.PACK_AB R34, R37, R12 ;  /* 0x0000000c2522723e */ /* 0x000fe200000010ff */
[----:B------:R2:W3:Y:S01]  /*5bf0*/  SYNCS.PHASECHK.TRANS64.TRYWAIT P2, [UR6+0x34400], R7 ;  /* 0x03440007ff0075a7 */ /* 0x0004e20008040146 */
[----:B------:R-:W-:Y:S01]  /*5c00*/  F2FP.BF16.F32.PACK_AB R37, R54, R39 ;  /* 0x000000273625723e */ /* 0x000fe200000010ff */
[----:B------:R-:W-:Y:S01]  /*5c10*/  FADD R9, R156, R9 ;  /* 0x000000099c097221 */ /* 0x000fe20000000000 */
[----:B-1----:R-:W-:Y:S01]  /*5c20*/  @!P3 FMUL R152, R152, R152 ;  /* 0x000000989898b220 */ /* 0x002fe20000400000 */
[----:B------:R-:W-:Y:S01]  /*5c30*/  F2FP.BF16.F32.PACK_AB R31, R42, R31 ;  /* 0x0000001f2a1f723e */ /* 0x000fe200000010ff */
[----:B------:R-:W-:Y:S01]  /*5c40*/  FMUL R90, R90, R81 ;  /* 0x000000515a5a7220 */ /* 0x000fe20000400000 */
[----:B------:R-:W-:Y:S01]  /*5c50*/  FADD R26, R26, R9 ;  /* 0x000000091a1a7221 */ /* 0x000fe20000000000 */
[----:B------:R-:W-:Y:S01]  /*5c60*/  F2FP.BF16.F32.PACK_AB R35, R50, R35 ;  /* 0x000000233223723e */ /* 0x000fe200000010ff */
[----:B------:R-:W-:Y:S01]  /*5c70*/  FFMA R3, R152, R3, R71 ;  /* 0x0000000398037223 */ /* 0x000fe20000000047 */
[----:B------:R-:W-:Y:S01]  /*5c80*/  F2FP.BF16.F32.PACK_AB R39, R58, R43 ;  /* 0x0000002b3a27723e */ /* 0x000fe200000010ff */
[----:B------:R-:W-:Y:S01]  /*5c90*/  FFMA R0, R81, R0, R26 ;  /* 0x0000000051007223 */ /* 0x000fe2000000001a */
[----:B------:R-:W-:Y:S01]  /*5ca0*/  F2FP.BF16.F32.PACK_AB R25, R30, R25 ;  /* 0x000000191e19723e */ /* 0x000fe200000010ff */
[----:B------:R-:W-:Y:S01]  /*5cb0*/  FMUL R88, R88, R152 ;  /* 0x0000009858587220 */ /* 0x000fe20000400000 */
[----:B------:R-:W-:Y:S01]  /*5cc0*/  F2FP.BF16.F32.PACK_AB R38, R45, R14 ;  /* 0x0000000e2d26723e */ /* 0x000fe200000010ff */
[-C--:B------:R-:W-:Y:S01]  /*5cd0*/  FMUL R89, R89, R152.reuse ;  /* 0x0000009859597220 */ /* 0x080fe20000400000 */
[----:B------:R-:W-:Y:S01]  /*5ce0*/  F2FP.BF16.F32.PACK_AB R42, R20, R53 ;  /* 0x00000035142a723e */ /* 0x000fe200000010ff */
[----:B------:R-:W-:Y:S01]  /*5cf0*/  FMUL R92, R92, R152 ;  /* 0x000000985c5c7220 */ /* 0x000fe20000400000 */
[----:B------:R-:W-:Y:S01]  /*5d00*/  F2FP.BF16.F32.PACK_AB R43, R51, R64 ;  /* 0x00000040332b723e */ /* 0x000fe200000010ff */
[-C--:B------:R-:W-:Y:S01]  /*5d10*/  FMUL R93, R93, R152.reuse ;  /* 0x000000985d5d7220 */ /* 0x080fe20000400000 */
[----:B------:R-:W-:Y:S01]  /*5d20*/  F2FP.BF16.F32.PACK_AB R50, R52, R69 ;  /* 0x000000453432723e */ /* 0x000fe200000010ff */
[-C--:B------:R-:W-:Y:S01]  /*5d30*/  FMUL R96, R96, R152.reuse ;  /* 0x0000009860607220 */ /* 0x080fe20000400000 */
        /* <DEDUP_REMOVED lines=26> */
[----:B------:R-:W-:Y:S01]  /*5ee0*/  FMUL R149, R149, R152 ;  /* 0x0000009895957220 */ /* 0x000fe20000400000 */
        /* <DEDUP_REMOVED lines=40> */
[----:B------:R-:W-:Y:S01]  /*6170*/  F2FP.BF16.F32.PACK_AB R54, R60, R77 ;  /* 0x0000004d3c36723e */ /* 0x000fe200000010ff */
[----:B--23--:R-:W-:Y:S06]  /*6180*/  @!P0 BRA `(.L_x_29) ;  /* 0x0000000000048947 */ /* 0x00cfec0003800000 */
[----:B------:R-:W-:Y:S01]  /*6190*/  BPT.TRAP 0x1 ;  /* 0x000000040000795c */ /* 0x000fe20000300000 */
.L_x_29:
[----:B------:R-:W-:Y:S05]  /*61a0*/  @P2 BRA `(.L_x_30) ;  /* 0x0000000000082947 */ /* 0x000fea0003800000 */
[----:B------:R-:W1:Y:S02]  /*61b0*/  SYNCS.PHASECHK.TRANS64.TRYWAIT P2, [UR6+0x34400], R7 ;  /* 0x03440007ff0075a7 */ /* 0x000e640008040146 */
[----:B-1----:R-:W-:Y:S05]  /*61c0*/  @!P2 BRA `(.L_x_31) ;  /* 0x0000003c00c8a947 */ /* 0x002fea0003800000 */
.L_x_30:
[----:B------:R-:W-:Y:S01]  /*61d0*/  ULEA UR11, UR10, UR43, 0xb ;  /* 0x0000002b0a0b7291 */ /* 0x000fe2000f8e583f */
[----:B------:R-:W-:Y:S01]  /*61e0*/  WARPGROUP.ARRIVE ;  /* 0x00000000000079c5 */ /* 0x000fe20000000000 */
[----:B------:R-:W-:Y:S01]  /*61f0*/  UMOV UR7, 0x40000040 ;  /* 0x4000004000077882 */ /* 0x000fe20000000000 */
[----:B------:R-:W-:-:S04]  /*6200*/  F2FP.BF16.F32.PACK_AB R55, R87, R86 ;  /* 0x000000565737723e */ /* 0x000fc800000010ff */
[----:B------:R-:W-:Y:S02]  /*6210*/  UMOV UR6, UR11 ;  /* 0x0000000b00067c82 */ /* 0x000fe40008000000 */
        /* <DEDUP_REMOVED lines=39> */
.L_x_32:
[----:B------:R-:W-:-:S04]  /*6490*/  ULEA UR6, UR49, UR40, 0x3 ;  /* 0x0000002831067291 */ /* 0x000fc8000f8e183f */
[----:B------:R-:W-:-:S04]  /*64a0*/  UIADD3 UR6, UR6, 0x34428, URZ ;  /* 0x0003442806067890 */ /* 0x000fc8000fffe03f */
[----:B------:R-:W-:-:S09]  /*64b0*/  UPRMT UR6, URZ, 0x654, UR6 ;  /* 0x000006543f067896 */ /* 0x000fd20008000006 */
[----:B------:R-:W-:Y:S01]  /*64c0*/  SYNCS.ARRIVE.TRANS64.RED.A1T0 RZ, [UR6], RZ ;  /* 0x000000ffffff79a7 */ /* 0x000fe20008100406 */
[----:B------:R-:W-:Y:S05]  /*64d0*/  @P1 BRA `(.L_x_33) ;  /* 0x0000000000041947 */ /* 0x000fea0003800000 */
[----:B------:R-:W-:Y:S01]  /*64e0*/  BPT.TRAP 0x1 ;  /* 0x000000040000795c */ /* 0x000fe20000300000 */
.L_x_33:
[----:B------:R-:W-:-:S04]  /*64f0*/  UIADD3 UR49, UR49, 0x1, URZ ;  /* 0x0000000131317890 */ /* 0x000fc8000fffe03f */
[----:B------:R-:W-:-:S04]  /*6500*/  UISETP.NE.AND UP0, UPT, UR49, 0x5, UPT ;  /* 0x000000053100788c */ /* 0x000fc8000bf05270 */
[----:B------:R-:W-:Y:S01]  /*6510*/  USEL UR49, UR49, URZ, UP0 ;  /* 0x0000003f31317287 */ /* 0x000fe20008000000 */
[----:B------:R-:W-:Y:S11]  /*6520*/  @!P0 BRA `(.L_x_34) ;  /* 0x0000000000048947 */ /* 0x000ff60003800000 */
[----:B------:R-:W-:Y:S01]  /*6530*/  BPT.TRAP 0x1 ;  /* 0x000000040000795c */ /* 0x000fe20000300000 */
.L_x_34:
[----:B------:R-:W-:-:S04]  /*6540*/  ULEA UR6, UR49, UR40, 0x3 ;  /* 0x0000002831067291 */ /* 0x000fc8000f8e183f */
[----:B------:R-:W-:-:S04]  /*6550*/  UIADD3 UR6, UR6, 0x34428, URZ ;  /* 0x0003442806067890 */ /* 0x000fc8000fffe03f */
[----:B------:R-:W-:-:S09]  /*6560*/  UPRMT UR6, URZ, 0x654, UR6 ;  /* 0x000006543f067896 */ /* 0x000fd20008000006 */
[----:B------:R-:W-:Y:S01]  /*6570*/  SYNCS.ARRIVE.TRANS64.RED.A1T0 RZ, [UR6], RZ ;  /* 0x000000ffffff79a7 */ /* 0x000fe20008100406 */
[----:B------:R-:W-:Y:S05]  /*6580*/  @P1 BRA `(.L_x_35) ;  /* 0x0000000000041947 */ /* 0x000fea0003800000 */
[----:B------:R-:W-:Y:S01]  /*6590*/  BPT.TRAP 0x1 ;  /* 0x000000040000795c */ /* 0x000fe20000300000 */
.L_x_35:
[----:B------:R-:W-:Y:S01]  /*65a0*/  UIADD3 UR10, UR10, 0x1, URZ ;  /* 0x000000010a0a7890 */ /* 0x000fe2000fffe03f */
[C---:B------:R-:W-:Y:S01]  /*65b0*/  ISETP.GT.AND P2, PT, R6.reuse, 0x2, PT ;  /* 0x000000020600780c */ /* 0x040fe20003f44270 */
[----:B------:R-:W-:Y:S01]  /*65c0*/  UIADD3 UR49, UR49, 0x1, URZ ;  /* 0x0000000131317890 */ /* 0x000fe2000fffe03f */
[----:B------:R-:W-:Y:S01]  /*65d0*/  IADD3 R6, R6, -0x1, RZ ;  /* 0xffffffff06067810 */ /* 0x000fe20007ffe0ff */
[----:B------:R-:W-:Y:S01]  /*65e0*/  UISETP.NE.AND UP1, UPT, UR10, 0x5, UPT ;  /* 0x000000050a00788c */ /* 0x000fe2000bf25270 */
[----:B-1----:R-:W-:Y:S01]  /*65f0*/  MOV R7, R4 ;  /* 0x0000000400077202 */ /* 0x002fe20000000f00 */
[----:B------:R-:W-:Y:S01]  /*6600*/  UISETP.NE.AND UP0, UPT, UR49, 0x5, UPT ;  /* 0x000000053100788c */ /* 0x000fe2000bf05270 */
[----:B------:R-:W-:Y:S01]  /*6610*/  MOV R9, R5 ;  /* 0x0000000500097202 */ /* 0x000fe20000000f00 */
[----:B------:R-:W-:Y:S02]  /*6620*/  USEL UR6, URZ, 0x1, UP1 ;  /* 0x000000013f067887 */ /* 0x000fe40008800000 */
[----:B------:R-:W-:-:S02]  /*6630*/  USEL UR49, UR49, URZ, UP0 ;  /* 0x0000003f31317287 */ /* 0x000fc40008000000 */
[----:B------:R-:W-:Y:S02]  /*6640*/  USEL UR38, UR10, URZ, UP1 ;  /* 0x0000003f0a267287 */ /* 0x000fe40008800000 */
[----:B------:R-:W-:Y:S01]  /*6650*/  LOP3.LUT R16, R16, UR6, RZ, 0x3c, !PT ;  /* 0x0000000610107c12 */ /* 0x000fe2000f8e3cff */
[----:B------:R-:W-:Y:S09]  /*6660*/  @P2 BRA `(.L_x_36) ;  /* 0xffffffd000f42947 */ /* 0x000ff2000383ffff */
.L_x_25:
[----:B------:R-:W-:-:S04]  /*6670*/  ULOP3.LUT UR4, UR46, 0x1, URZ, 0xfc, !UPT ;  /* 0x000000012e047892 */ /* 0x000fc8000f8efc3f */
[----:B------:R-:W-:-:S06]  /*6680*/  UISETP.NE.AND UP0, UPT, UR4, 0x3, UPT ;  /* 0x000000030400788c */ /* 0x000fcc000bf05270 */
[----:B------:R-:W-:-:S13]  /*6690*/  PLOP3.LUT P2, PT, PT, PT, UP0, 0x80, 0x0 ;  /* 0x000000000000781c */ /* 0x000fda0003f4f008 */
[----:B------:R-:W-:Y:S05]  /*66a0*/  @!P2 BRA `(.L_x_37) ;  /* 0x000000000004a947 */ /* 0x000fea0003800000 */
[----:B------:R-:W-:Y:S01]  /*66b0*/  BPT.TRAP 0x1 ;  /* 0x000000040000795c */ /* 0x000fe20000300000 */
.L_x_37:
[----:B------:R-:W-:Y:S02]  /*66c0*/  UISETP.GT.U32.AND UP0, UPT, UR46, 0x1, UPT ;  /* 0x000000012e00788c */ /* 0x000fe4000bf04070 */
[----:B------:R-:W-:-:S04]  /*66d0*/  ULEA UR4, UR36, UR40, 0x3 ;  /* 0x0000002824047291 */ /* 0x000fc8000f8e183f */
[----:B------:R-:W-:Y:S01]  /*66e0*/  UIADD3 UR4, UR4, 0x34460, URZ ;  /* 0x0003446004047890 */ /* 0x000fe2000fffe03f */
[----:B------:R-:W-:-:S03]  /*66f0*/  PLOP3.LUT P2, PT, PT, PT, UP0, 0x80, 0x0 ;  /* 0x000000000000781c */ /* 0x000fc60003f4f008 */
[----:B------:R-:W-:-:S09]  /*6700*/  UPRMT UR4, URZ, 0x654, UR4 ;  /* 0x000006543f047896 */ /* 0x000fd20008000004 */
[----:B------:R-:W-:Y:S01]  /*6710*/  SYNCS.ARRIVE.TRANS64.RED.A1T0 RZ, [UR4], RZ ;  /* 0x000000ffffff79a7 */ /* 0x000fe20008100404 */
[----:B------:R-:W-:Y:S05]  /*6720*/  @P2 BRA `(.L_x_38) ;  /* 0x0000000000042947 */ /* 0x000fea0003800000 */
[----:B------:R-:W-:Y:S01]  /*6730*/  BPT.TRAP 0x1 ;  /* 0x000000040000795c */ /* 0x000fe20000300000 */
.L_x_38:
[----:B------:R-:W-:Y:S05]  /*6740*/  @!P0 BRA `(.L_x_39) ;  /* 0x0000000000048947 */ /* 0x000fea0003800000 */
[----:B------:R-:W-:Y:S01]  /*6750*/  BPT.TRAP 0x1 ;  /* 0x000000040000795c */ /* 0x000fe20000300000 */
.L_x_39:
[----:B------:R-:W-:-:S04]  /*6760*/  ULEA UR40, UR49, UR40, 0x3 ;  /* 0x0000002831287291 */ /* 0x000fc8000f8e183f */
[----:B------:R-:W-:-:S04]  /*6770*/  UIADD3 UR40, UR40, 0x34428, URZ ;  /* 0x0003442828287890 */ /* 0x000fc8000fffe03f */
[----:B------:R-:W-:-:S09]  /*6780*/  UPRMT UR40, URZ, 0x654, UR40 ;  /* 0x000006543f287896 */ /* 0x000fd20008000028 */
[----:B------:R-:W-:Y:S01]  /*6790*/  SYNCS.ARRIVE.TRANS64.RED.A1T0 RZ, [UR40], RZ ;  /* 0x000000ffffff79a7 */ /* 0x000fe20008100428 */
[----:B------:R-:W-:Y:S05]  /*67a0*/  @P1 BRA `(.L_x_40) ;  /* 0x0000000000041947 */ /* 0x000fea0003800000 */
[----:B------:R-:W-:Y:S01]  /*67b0*/  BPT.TRAP 0x1 ;  /* 0x000000040000795c */ /* 0x000fe20000300000 */
.L_x_40:
[----:B------:R-:W1:Y:S01]  /*67c0*/  SHFL.BFLY PT, R6, R3, 0x1, 0x1f ;  /* 0x0c201f0003067f89 */ /* 0x000e6200000e0000 */
[----:B------:R-:W-:Y:S01]  /*67d0*/  BSSY B0, `(.L_x_41) ;  /* 0x0000023000007945 */ /* 0x000fe20003800000 */
[----:B------:R-:W-:Y:S02]  /*67e0*/  MOV R10, 0x3f800000 ;  /* 0x3f800000000a7802 */ /* 0x000fe40000000f00 */
[----:B------:R-:W2:Y:S01]  /*67f0*/  SHFL.BFLY PT, R7, R0, 0x1, 0x1f ;  /* 0x0c201f0000077f89 */ /* 0x000ea200000e0000 */
[----:B------:R-:W-:Y:S01]  /*6800*/  MOV R11, 0x7f800000 ;  /* 0x7f800000000b7802 */ /* 0x000fe20000000f00 */
[----:B-1----:R-:W-:Y:S01]  /*6810*/  FADD R6, R6, R3 ;  /* 0x0000000306067221 */ /* 0x002fe20000000000 */
[----:B--2---:R-:W-:-:S04]  /*6820*/  FADD R15, R7, R0 ;  /* 0x00000000070f7221 */ /* 0x004fc80000000000 */
[----:B------:R-:W1:Y:S01]  /*6830*/  SHFL.BFLY PT, R9, R6, 0x2, 0x1f ;  /* 0x0c401f0006097f89 */ /* 0x000e6200000e0000 */
[----:B------:R-:W-:-:S03]  /*6840*/  MOV R7, 0x3f800000 ;  /* 0x3f80000000077802 */ /* 0x000fc60000000f00 */
[----:B------:R-:W2:Y:S01]  /*6850*/  SHFL.BFLY PT, R20, R15, 0x2, 0x1f ;  /* 0x0c401f000f147f89 */ /* 0x000ea200000e0000 */
[C---:B-1----:R-:W-:Y:S01]  /*6860*/  FSETP.NE.AND P0, PT, R6.reuse, -R9, PT ;  /* 0x800000090600720b */ /* 0x042fe20003f05000 */
[----:B------:R-:W-:Y:S01]  /*6870*/  FADD R3, R6, R9 ;  /* 0x0000000906037221 */ /* 0x000fe20000000000 */
[----:B------:R-:W-:Y:S01]  /*6880*/  MOV R9, 0x7f800000 ;  /* 0x7f80000000097802 */ /* 0x000fe20000000f00 */
[----:B--2---:R-:W-:-:S10]  /*6890*/  FADD R8, R15, R20 ;  /* 0x000000140f087221 */ /* 0x004fd40000000000 */
[----:B------:R-:W-:Y:S05]  /*68a0*/  @!P0 BRA `(.L_x_42) ;  /* 0x0000000000548947 */ /* 0x000fea0003800000 */
[----:B------:R-:W-:Y:S01]  /*68b0*/  IADD3 R0, R3, 0x1800000, RZ ;  /* 0x0180000003007810 */ /* 0x000fe20007ffe0ff */
[----:B------:R-:W-:Y:S03]  /*68c0*/  BSSY B1, `(.L_x_43) ;  /* 0x000000c000017945 */ /* 0x000fe60003800000 */
[----:B------:R-:W-:-:S04]  /*68d0*/  LOP3.LUT R0, R0, 0x7f800000, RZ, 0xc0, !PT ;  /* 0x7f80000000007812 */ /* 0x000fc800078ec0ff */
[----:B------:R-:W-:-:S13]  /*68e0*/  ISETP.GT.U32.AND P0, PT, R0, 0x1ffffff, PT ;  /* 0x01ffffff0000780c */ /* 0x000fda0003f04070 */
[----:B------:R-:W-:Y:S05]  /*68f0*/  @P0 BRA `(.L_x_44) ;  /* 0x0000000000100947 */ /* 0x000fea0003800000 */
[----:B------:R-:W-:-:S07]  /*6900*/  MOV R14, 0x6920 ;  /* 0x00006920000e7802 */ /* 0x000fce0000000f00 */
[----:B------:R-:W-:Y:S05]  /*6910*/  CALL.REL.NOINC `($__internal_0_$__cuda_sm20_rcp_rn_f32_slowpath) ;  /* 0x0000003c00047944 */ /* 0x000fea0003c00000 */
[----:B------:R-:W-:Y:S01]  /*6920*/  MOV R7, R0 ;  /* 0x0000000000077202 */ /* 0x000fe20000000f00 */
[----:B------:R-:W-:Y:S06]  /*6930*/  BRA `(.L_x_45) ;  /* 0x0000000000107947 */ /* 0x000fec0003800000 */
.L_x_44:
[----:B------:R-:W1:Y:S02]  /*6940*/  MUFU.RCP R0, R3 ;  /* 0x0000000300007308 */ /* 0x000e640000001000 */
[----:B-1----:R-:W-:-:S04]  /*6950*/  FFMA R6, R3, R0, -1 ;  /* 0xbf80000003067423 */ /* 0x002fc80000000000 */
[----:B------:R-:W-:-:S04]  /*6960*/  FADD.FTZ R7, -R6, -RZ ;  /* 0x800000ff06077221 */ /* 0x000fc80000010100 */
[----:B------:R-:W-:-:S07]  /*6970*/  FFMA R7, R0, R7, R0 ;  /* 0x0000000700077223 */ /* 0x000fce0000000000 */
.L_x_45:
[----:B------:R-:W-:Y:S05]  /*6980*/  BSYNC B1 ;  /* 0x0000000000017941 */ /* 0x000fea0003800000 */
.L_x_43:
[----:B------:R-:W-:Y:S01]  /*6990*/  FSETP.GEU.AND P0, PT, |R3|, 1.175494350822287508e-38, PT ;  /* 0x008000000300780b */ /* 0x000fe20003f0e200 */
[----:B------:R-:W-:-:S12]  /*69a0*/  ULDC UR4, c[0x0][0x600] ;  /* 0x0001800000047ab9 */ /* 0x000fd80000000800 */
[----:B------:R-:W-:-:S04]  /*69b0*/  @!P0 FMUL R3, R3, 16777216 ;  /* 0x4b80000003038820 */ /* 0x000fc80000400000 */
[----:B------:R-:W1:Y:S02]  /*69c0*/  MUFU.LG2 R0, R3 ;  /* 0x0000000300007308 */ /* 0x000e640000000c00 */
[----:B-1----:R-:W-:-:S04]  /*69d0*/  @!P0 FADD R0, R0, -24 ;  /* 0xc1c0000000008421 */ /* 0x002fc80000000000 */
[----:B------:R-:W-:-:S04]  /*69e0*/  FMUL R11, R0, 0.69314718246459960938 ;  /* 0x3f317218000b7820 */ /* 0x000fc80000400000 */
[----:B------:R-:W-:-:S07]  /*69f0*/  FFMA R11, R4, UR4, R11 ;  /* 0x00000004040b7c23 */ /* 0x000fce000800000b */
.L_x_42:
[----:B------:R-:W-:Y:S05]  /*6a00*/  BSYNC B0 ;  /* 0x0000000000007941 */ /* 0x000fea0003800000 */
.L_x_41:
[----:B------:R-:W-:Y:S01]  /*6a10*/  FSETP.NE.AND P0, PT, R15, -R20, PT ;  /* 0x800000140f00720b */ /* 0x000fe20003f05000 */
[----:B------:R-:W-:Y:S01]  /*6a20*/  ULDC UR4, c[0x0][0x608] ;  /* 0x0001820000047ab9 */ /* 0x000fe20000000800 */
[----:B------:R-:W-:Y:S01]  /*6a30*/  BSSY B0, `(.L_x_46) ;  /* 0x0000039000007945 */ /* 0x000fe20003800000 */
[----:B------:R-:W-:-:S04]  /*6a40*/  FMUL R7, R7, UR4 ;  /* 0x0000000407077c20 */ /* 0x000fc80008400000 */
        /* <DEDUP_REMOVED lines=32> */
[----:B------:R-:W-:Y:S06]  /*6c50*/  @!P0 BRA `(.L_x_47) ;  /* 0x0000000000588947 */ /* 0x000fec0003800000 */
[----:B------:R-:W-:Y:S01]  /*6c60*/  IADD3 R0, R8, 0x1800000, RZ ;  /* 0x0180000008007810 */ /* 0x000fe20007ffe0ff */
[----:B------:R-:W-:Y:S03]  /*6c70*/  BSSY B1, `(.L_x_48) ;  /* 0x000000d000017945 */ /* 0x000fe60003800000 */
[----:B------:R-:W-:-:S04]  /*6c80*/  LOP3.LUT R0, R0, 0x7f800000, RZ, 0xc0, !PT ;  /* 0x7f80000000007812 */ /* 0x000fc800078ec0ff */
[----:B------:R-:W-:-:S13]  /*6c90*/  ISETP.GT.U32.AND P0, PT, R0, 0x1ffffff, PT ;  /* 0x01ffffff0000780c */ /* 0x000fda0003f04070 */
[----:B------:R-:W-:Y:S05]  /*6ca0*/  @P0 BRA `(.L_x_49) ;  /* 0x0000000000140947 */ /* 0x000fea0003800000 */
[----:B------:R-:W-:Y:S02]  /*6cb0*/  MOV R3, R8 ;  /* 0x0000000800037202 */ /* 0x000fe40000000f00 */
[----:B------:R-:W-:-:S07]  /*6cc0*/  MOV R14, 0x6ce0 ;  /* 0x00006ce0000e7802 */ /* 0x000fce0000000f00 */
[----:B------:R-:W-:Y:S05]  /*6cd0*/  CALL.REL.NOINC `($__internal_0_$__cuda_sm20_rcp_rn_f32_slowpath) ;  /* 0x0000003800147944 */ /* 0x000fea0003c00000 */
[----:B------:R-:W-:Y:S01]  /*6ce0*/  MOV R10, R0 ;  /* 0x00000000000a7202 */ /* 0x000fe20000000f00 */
[----:B------:R-:W-:Y:S06]  /*6cf0*/  BRA `(.L_x_50) ;  /* 0x0000000000107947 */ /* 0x000fec0003800000 */
.L_x_49:
[----:B------:R-:W1:Y:S02]  /*6d00*/  MUFU.RCP R3, R8 ;  /* 0x0000000800037308 */ /* 0x000e640000001000 */
[----:B-1----:R-:W-:-:S04]  /*6d10*/  FFMA R0, R8, R3, -1 ;  /* 0xbf80000008007423 */ /* 0x002fc80000000003 */
[----:B------:R-:W-:-:S04]  /*6d20*/  FADD.FTZ R0, -R0, -RZ ;  /* 0x800000ff00007221 */ /* 0x000fc80000010100 */
[----:B------:R-:W-:-:S07]  /*6d30*/  FFMA R10, R3, R0, R3 ;  /* 0x00000000030a7223 */ /* 0x000fce0000000003 */
.L_x_50:
[----:B------:R-:W-:Y:S05]  /*6d40*/  BSYNC B1 ;  /* 0x0000000000017941 */ /* 0x000fea0003800000 */
.L_x_48:
[----:B------:R-:W-:Y:S01]  /*6d50*/  FSETP.GEU.AND P0, PT, |R8|, 1.175494350822287508e-38, PT ;  /* 0x008000000800780b */ /* 0x000fe20003f0e200 */
[----:B------:R-:W-:-:S12]  /*6d60*/  ULDC UR4, c[0x0][0x600] ;  /* 0x0001800000047ab9 */ /* 0x000fd80000000800 */
[----:B------:R-:W-:-:S04]  /*6d70*/  @!P0 FMUL R8, R8, 16777216 ;  /* 0x4b80000008088820 */ /* 0x000fc80000400000 */
[----:B------:R-:W1:Y:S02]  /*6d80*/  MUFU.LG2 R0, R8 ;  /* 0x0000000800007308 */ /* 0x000e640000000c00 */
[----:B-1----:R-:W-:-:S04]  /*6d90*/  @!P0 FADD R0, R0, -24 ;  /* 0xc1c0000000008421 */ /* 0x002fc80000000000 */
[----:B------:R-:W-:-:S04]  /*6da0*/  FMUL R0, R0, 0.69314718246459960938 ;  /* 0x3f31721800007820 */ /* 0x000fc80000400000 */
[----:B------:R-:W-:-:S07]  /*6db0*/  FFMA R9, R5, UR4, R0 ;  /* 0x0000000405097c23 */ /* 0x000fce0008000000 */
.L_x_47:
[----:B------:R-:W-:Y:S05]  /*6dc0*/  BSYNC B0 ;  /* 0x0000000000007941 */ /* 0x000fea0003800000 */
.L_x_46:
[----:B------:R-:W1:Y:S01]  /*6dd0*/  S2UR UR5, SR_CgaCtaId ;  /* 0x00000000000579c3 */ /* 0x000e620000008800 */
[----:B------:R-:W-:Y:S01]  /*6de0*/  UMOV UR4, 0x400 ;  /* 0x0000040000047882 */ /* 0x000fe20000000000 */
[----:B------:R-:W-:Y:S01]  /*6df0*/  SHF.L.U32 R0, R19, 0x1f, RZ ;  /* 0x0000001f13007819 */ /* 0x000fe200000006ff */
[----:B------:R-:W-:Y:S01]  /*6e00*/  UISETP.NE.AND UP0, UPT, UR48, 0x1, UPT ;  /* 0x000000013000788c */ /* 0x000fe2000bf05270 */
[----:B------:R-:W-:Y:S01]  /*6e10*/  LOP3.LUT P0, RZ, R2, 0x3, RZ, 0xc0, !PT ;  /* 0x0000000302ff7812 */ /* 0x000fe2000780c0ff */
[----:B------:R-:W-:Y:S02]  /*6e20*/  UISETP.NE.AND UP1, UPT, UR48, 0x2, UPT ;  /* 0x000000023000788c */ /* 0x000fe4000bf25270 */
[----:B------:R-:W-:-:S07]  /*6e30*/  USHF.L.U32 UR42, UR42, 0x6, URZ ;  /* 0x000000062a2a7899 */ /* 0x000fce000800063f */
[----:B------:R-:W-:Y:S02]  /*6e40*/  @!UP0 ULOP3.LUT UP2, URZ, UR36, 0x2, URZ, 0xc0, !UPT ;  /* 0x00000002243f8892 */ /* 0x000fe4000f84c03f */
[----:B------:R-:W-:Y:S02]  /*6e50*/  @!UP0 ULOP3.LUT UR36, UR36, 0x1, URZ, 0xc0, !UPT ;  /* 0x0000000124248892 */ /* 0x000fe4000f8ec03f */
[----:B------:R-:W-:Y:S02]  /*6e60*/  @!UP0 USEL UR6, URZ, 0x1, UP2 ;  /* 0x000000013f068887 */ /* 0x000fe40009000000 */
[----:B------:R-:W-:Y:S02]  /*6e70*/  @!UP1 UIADD3 UR7, UR36, 0x1, URZ ;  /* 0x0000000124079890 */ /* 0x000fe4000fffe03f */
[----:B------:R-:W-:Y:S02]  /*6e80*/  @!UP0 ULOP3.LUT UR37, UR37, UR6, URZ, 0x3c, !UPT ;  /* 0x0000000625258292 */ /* 0x000fe4000f8e3c3f */
[----:B-1----:R-:W-:-:S02]  /*6e90*/  ULEA UR4, UR5, UR4, 0x18 ;  /* 0x0000000405047291 */ /* 0x002fc4000f8ec03f */
[----:B------:R-:W-:Y:S02]  /*6ea0*/  @!UP1 UISETP.GT.U32.AND UP2, UPT, UR7, 0x1, UPT ;  /* 0x000000010700988c */ /* 0x000fe4000bf44070 */
[----:B------:R-:W-:Y:S02]  /*6eb0*/  ULEA UR4, UR48, UR4, 0x3 ;  /* 0x0000000430047291 */ /* 0x000fe4000f8e183f */
[----:B------:R-:W-:Y:S01]  /*6ec0*/  @!UP1 USEL UR6, URZ, 0x1, !UP2 ;  /* 0x000000013f069887 */ /* 0x000fe2000d000000 */
[----:B------:R-:W-:Y:S01]  /*6ed0*/  ULDC UR5, c[0x0][0x608] ;  /* 0x0001820000057ab9 */ /* 0x000fe20000000800 */
[----:B------:R-:W-:Y:S01]  /*6ee0*/  @!UP1 ULOP3.LUT UR36, UR36, 0x1, URZ, 0xc, !UPT ;  /* 0x0000000124249892 */ /* 0x000fe2000f8e0c3f */
[----:B------:R-:W-:Y:S01]  /*6ef0*/  FMUL R10, R10, UR5 ;  /* 0x000000050a0a7c20 */ /* 0x000fe20008400000 */
[----:B------:R-:W-:-:S03]  /*6f00*/  @!UP1 ULOP3.LUT UR37, UR37, UR6, URZ, 0x3c, !UPT ;  /* 0x0000000625259292 */ /* 0x000fc6000f8e3c3f */
[----:B------:R-:W1:Y:S02]  /*6f10*/  SYNCS.PHASECHK.TRANS64.TRYWAIT P1, [UR4+0x34498], R0 ;  /* 0x03449800ff0075a7 */ /* 0x000e640008020144 */
[----:B-1----:R-:W-:Y:S07]  /*6f20*/  @!P1 BRA `(.L_x_51) ;  /* 0x0000003000889947 */ /* 0x002fee0003800000 */
.L_x_118:
[----:B------:R-:W-:Y:S04]  /*6f30*/  BSSY B0, `(.L_x_52) ;  /* 0x000001a000007945 */ /* 0x000fe80003800000 */
[----:B------:R-:W-:Y:S05]  /*6f40*/  @P0 BRA `(.L_x_53) ;  /* 0x0000000000600947 */ /* 0x000fea0003800000 */
[----:B------:R-:W2:Y:S01]  /*6f50*/  LDC R4, c[0x0][0xa10] ;  /* 0x00028400ff047b82 */ /* 0x000ea20000000800 */
[----:B-1----:R-:W-:Y:S01]  /*6f60*/  LOP3.LUT R0, R2, 0x60, RZ, 0xc0, !PT ;  /* 0x0000006002007812 */ /* 0x002fe200078ec0ff */
[----:B------:R-:W-:Y:S01]  /*6f70*/  ULDC UR4, c[0x0][0x288] ;  /* 0x0000a20000047ab9 */ /* 0x000fe20000000800 */
[----:B------:R-:W-:Y:S02]  /*6f80*/  SHF.R.U32.HI R3, RZ, 0x2, R2 ;  /* 0x00000002ff037819 */ /* 0x000fe40000011602 */
[----:B------:R-:W-:Y:S02]  /*6f90*/  SHF.R.U32.HI R0, RZ, 0x5, R0 ;  /* 0x00000005ff007819 */ /* 0x000fe40000011600 */
[----:B------:R-:W-:Y:S01]  /*6fa0*/  IADD3 R5, RZ, -UR45, RZ ;  /* 0x8000002dff057c10 */ /* 0x000fe2000fffe0ff */
[----:B------:R-:W1:Y:S01]  /*6fb0*/  LDC.64 R6, c[0x0][0x688] ;  /* 0x0001a200ff067b82 */ /* 0x000e620000000a00 */
[----:B------:R-:W-:Y:S02]  /*6fc0*/  LOP3.LUT R3, R3, 0x7, RZ, 0xc0, !PT ;  /* 0x0000000703037812 */ /* 0x000fe400078ec0ff */
[----:B------:R-:W-:-:S04]  /*6fd0*/  SHF.L.U32 R0, R0, 0x4, RZ ;  /* 0x0000000400007819 */ /* 0x000fc800000006ff */
[----:B------:R-:W-:Y:S01]  /*6fe0*/  LOP3.LUT R3, R0, 0xfffffff0, R3, 0xe2, !PT ;  /* 0xfffffff000037812 */ /* 0x000fe200078ee203 */
[----:B--2---:R-:W-:-:S04]  /*6ff0*/  IMAD R5, R4, R5, UR39 ;  /* 0x0000002704057e24 */ /* 0x004fc8000f8e0205 */
[----:B-1----:R-:W-:Y:S01]  /*7000*/  IMAD R0, R5, R6, UR42 ;  /* 0x0000002a05007e24 */ /* 0x002fe2000f8e0206 */
[----:B------:R-:W-:-:S03]  /*7010*/  IADD3 R5, R3, UR42, RZ ;  /* 0x0000002a03057c10 */ /* 0x000fc6000fffe0ff */
[----:B------:R-:W-:Y:S01]  /*7020*/  IMAD R0, R7, UR44, R0 ;  /* 0x0000002c07007c24 */ /* 0x000fe2000f8e0200 */
[C---:B------:R-:W-:Y:S02]  /*7030*/  IADD3 R4, R5.reuse, 0x8, RZ ;  /* 0x0000000805047810 */ /* 0x040fe40007ffe0ff */
[----:B------:R-:W-:Y:S02]  /*7040*/  ISETP.GE.U32.AND P0, PT, R5, UR4, PT ;  /* 0x0000000405007c0c */ /* 0x000fe4000bf06070 */
[----:B------:R-:W-:Y:S02]  /*7050*/  IADD3 R3, P2, R3, R0, RZ ;  /* 0x0000000003037210 */ /* 0x000fe40007f5e0ff */
[----:B------:R-:W-:Y:S01]  /*7060*/  ISETP.GE.U32.AND P1, PT, R4, UR4, PT ;  /* 0x0000000404007c0c */ /* 0x000fe2000bf26070 */
[----:B------:R-:W-:Y:S01]  /*7070*/  ULDC.64 UR4, c[0x0][0x680] ;  /* 0x0001a00000047ab9 */ /* 0x000fe20000000a00 */
[----:B------:R-:W-:Y:S02]  /*7080*/  LEA.HI.X.SX32 R0, R0, RZ, 0x1, P2 ;  /* 0x000000ff00007211 */ /* 0x000fe400010f0eff */
[----:B------:R-:W-:-:S04]  /*7090*/  LEA R4, P2, R3, UR4, 0x2 ;  /* 0x0000000403047c11 */ /* 0x000fc8000f8410ff */
[----:B------:R-:W-:-:S05]  /*70a0*/  LEA.HI.X R5, R3, UR5, R0, 0x2, P2 ;  /* 0x0000000503057c11 */ /* 0x000fca00090f1400 */
[----:B------:R2:W-:Y:S04]  /*70b0*/  @!P0 STG.E desc[UR52][R4.64], R11 ;  /* 0x0000000b04008986 */ /* 0x0005e8000c101934 */
[----:B------:R2:W-:Y:S02]  /*70c0*/  @!P1 STG.E desc[UR52][R4.64+0x20], R9 ;  /* 0x0000200904009986 */ /* 0x0005e4000c101934 */
.L_x_53:
[----:B------:R-:W-:Y:S05]  /*70d0*/  BSYNC B0 ;  /* 0x0000000000007941 */ /* 0x000fea0003800000 */
.L_x_52:
[----:B------:R-:W-:Y:S01]  /*70e0*/  ULDC.64 UR4, c[0x0][0x730] ;  /* 0x0001cc0000047ab9 */ /* 0x000fe20000000a00 */
[-C--:B------:R-:W-:Y:S01]  /*70f0*/  FMUL R90, R90, R10.reuse ;  /* 0x0000000a5a5a7220 */ /* 0x080fe20000400000 */
[----:B------:R-:W-:Y:S01]  /*7100*/  ISETP.NE.U32.AND P0, PT, RZ, UR4, PT ;  /* 0x00000004ff007c0c */ /* 0x000fe2000bf05070 */
[-C--:B------:R-:W-:Y:S01]  /*7110*/  FMUL R91, R91, R10.reuse ;  /* 0x0000000a5b5b7220 */ /* 0x080fe20000400000 */
[-C--:B------:R-:W-:Y:S01]  /*7120*/  FMUL R94, R94, R10.reuse ;  /* 0x0000000a5e5e7220 */ /* 0x080fe20000400000 */
[-C--:B------:R-:W-:Y:S01]  /*7130*/  FMUL R95, R95, R10.reuse ;  /* 0x0000000a5f5f7220 */ /* 0x080fe20000400000 */
[----:B------:R-:W-:Y:S01]  /*7140*/  ISETP.NE.AND.EX P0, PT, RZ, UR5, PT, P0 ;  /* 0x00000005ff007c0c */ /* 0x000fe2000bf05300 */
        /* <DEDUP_REMOVED lines=28> */
[----:B------:R-:W-:Y:S06]  /*7310*/  @P0 BRA `(.L_x_54) ;  /* 0x0000000000240947 */ /* 0x000fec0003800000 */
[----:B------:R-:W-:Y:S02]  /*7320*/  ULDC.64 UR4, c[0x0][0x728] ;  /* 0x0001ca0000047ab9 */ /* 0x000fe40000000a00 */
[----:B------:R-:W-:-:S04]  /*7330*/  ISETP.NE.U32.AND P0, PT, RZ, UR4, PT ;  /* 0x00000004ff007c0c */ /* 0x000fc8000bf05070 */
[----:B------:R-:W-:-:S13]  /*7340*/  ISETP.NE.AND.EX P0, PT, RZ, UR5, PT, P0 ;  /* 0x00000005ff007c0c */ /* 0x000fda000bf05300 */
[----:B------:R-:W-:Y:S05]  /*7350*/  @!P0 BRA `(.L_x_55) ;  /* 0x00000000000c8947 */ /* 0x000fea0003800000 */
[----:B--2---:R-:W2:Y:S02]  /*7360*/  LDC.64 R4, c[0x0][0x728] ;  /* 0x0001ca00ff047b82 */ /* 0x004ea40000000a00 */
[----:B--2---:R3:W5:Y:S01]  /*7370*/  LDG.E R18, desc[UR52][R4.64] ;  /* 0x0000003404127981 */ /* 0x004762000c1e1900 */
[----:B------:R-:W-:Y:S05]  /*7380*/  BRA `(.L_x_54) ;  /* 0x0000000000087947 */ /* 0x000fea0003800000 */
.L_x_55:
[----:B------:R-:W-:Y:S02]  /*7390*/  ULDC UR4, c[0x0][0x720] ;  /* 0x0001c80000047ab9 */ /* 0x000fe40000000800 */
[----:B------:R-:W-:-:S07]  /*73a0*/  MOV R18, UR4 ;  /* 0x0000000400127c02 */ /* 0x000fce0008000f00 */
.L_x_54:
[----:B-1----:R-:W-:-:S04]  /*73b0*/  MOV R0, RZ ;  /* 0x000000ff00007202 */ /* 0x002fc80000000f00 */
[----:B------:R-:W-:-:S13]  /*73c0*/  LOP3.LUT P0, RZ, R0, 0x1bf, RZ, 0xc0, !PT ;  /* 0x000001bf00ff7812 */ /* 0x000fda000780c0ff */
[----:B------:R-:W-:Y:S05]  /*73d0*/  @!P0 BRA `(.L_x_56) ;  /* 0x0000000000408947 */ /* 0x000fea0003800000 */
[----:B------:R-:W-:Y:S01]  /*73e0*/  MOV R0, 0x0 ;  /* 0x0000000000007802 */ /* 0x000fe20000000f00 */
[----:B------:R-:W-:Y:S01]  /*73f0*/  ULDC.64 UR4, c[0x4][0x70] ;  /* 0x01001c0000047ab9 */ /* 0x000fe20000000a00 */
[----:B------:R-:W-:Y:S01]  /*7400*/  ULDC.64 UR6, c[0x4][0x8] ;  /* 0x0100020000067ab9 */ /* 0x000fe20000000a00 */
[----:B--23--:R-:W-:Y:S01]  /*7410*/  MOV R4, UR4 ;  /* 0x0000000400047c02 */ /* 0x00cfe20008000f00 */
[----:B------:R1:W2:Y:S01]  /*7420*/  LDC.64 R14, c[0x4][R0] ;  /* 0x01000000000e7b82 */ /* 0x0002a20000000a00 */
[----:B------:R-:W-:Y:S01]  /*7430*/  MOV R5, UR5 ;  /* 0x0000000500057c02 */ /* 0x000fe20008000f00 */
[----:B------:R-:W-:Y:S01]  /*7440*/  ULDC.64 UR4, c[0x4][0x78] ;  /* 0x01001e0000047ab9 */ /* 0x000fe20000000a00 */
[----:B------:R-:W-:Y:S02]  /*7450*/  MOV R10, UR6 ;  /* 0x00000006000a7c02 */ /* 0x000fe40008000f00 */
[----:B------:R-:W-:Y:S02]  /*7460*/  MOV R6, UR4 ;  /* 0x0000000400067c02 */ /* 0x000fe40008000f00 */
[----:B------:R-:W-:-:S02]  /*7470*/  MOV R7, UR5 ;  /* 0x0000000500077c02 */ /* 0x000fc40008000f00 */
[----:B------:R-:W-:Y:S02]  /*7480*/  MOV R11, UR7 ;  /* 0x00000007000b7c02 */ /* 0x000fe40008000f00 */
[----:B------:R-:W-:Y:S02]  /*7490*/  MOV R8, 0x70 ;  /* 0x0000007000087802 */ /* 0x000fe40000000f00 */
[----:B------:R-:W-:Y:S02]  /*74a0*/  MOV R12, 0x1 ;  /* 0x00000001000c7802 */ /* 0x000fe40000000f00 */
[----:B-1----:R-:W-:-:S07]  /*74b0*/  MOV R13, RZ ;  /* 0x000000ff000d7202 */ /* 0x002fce0000000f00 */
[----:B------:R-:W-:-:S07]  /*74c0*/  LEPC R20, `(.L_x_56) ;  /* 0x000000001014794e */ /* 0x000fce0000000000 */
[----:B--2--5:R-:W-:Y:S05]  /*74d0*/  CALL.ABS.NOINC R14 ;  /* 0x000000000e007343 */ /* 0x024fea0003c00000 */
.L_x_56:
[----:B------:R-:W1:Y:S01]  /*74e0*/  S2R R3, SR_CgaCtaId ;  /* 0x0000000000037919 */ /* 0x000e620000008800 */
[----:B------:R-:W-:Y:S02]  /*74f0*/  MOV R0, 0x400 ;  /* 0x0000040000007802 */ /* 0x000fe40000000f00 */
[----:B--23--:R-:W-:Y:S02]  /*7500*/  MOV R5, UR48 ;  /* 0x0000003000057c02 */ /* 0x00cfe40008000f00 */
[----:B-1----:R-:W-:-:S05]  /*7510*/  LEA R0, R3, R0, 0x18 ;  /* 0x0000000003007211 */ /* 0x002fca00078ec0ff */
[----:B------:R-:W-:-:S05]  /*7520*/  IMAD R22, R5, 0x2200, R0 ;  /* 0x0000220005167824 */ /* 0x000fca00078e0200 */
[----:B------:R-:W-:-:S04]  /*7530*/  IADD3 R23, R22, 0x2de00, RZ ;  /* 0x0002de0016177810 */ /* 0x000fc80007ffe0ff */
[----:B------:R-:W-:-:S13]  /*7540*/  LOP3.LUT P0, RZ, R23, 0x1b0, RZ, 0xc0, !PT ;  /* 0x000001b017ff7812 */ /* 0x000fda000780c0ff */
[----:B------:R-:W-:Y:S05]  /*7550*/  @!P0 BRA `(.L_x_57) ;  /* 0x0000000000408947 */ /* 0x000fea0003800000 */
[----:B------:R-:W-:Y:S01]  /*7560*/  MOV R0, 0x0 ;  /* 0x0000000000007802 */ /* 0x000fe20000000f00 */
[----:B------:R-:W-:Y:S01]  /*7570*/  ULDC.64 UR4, c[0x4][0x70] ;  /* 0x01001c0000047ab9 */ /* 0x000fe20000000a00 */
[----:B------:R-:W-:Y:S01]  /*7580*/  ULDC.64 UR6, c[0x4][0x78] ;  /* 0x01001e0000067ab9 */ /* 0x000fe20000000a00 */
[----:B------:R-:W-:Y:S01]  /*7590*/  MOV R4, UR4 ;  /* 0x0000000400047c02 */ /* 0x000fe20008000f00 */
        /* <DEDUP_REMOVED lines=12> */
.L_x_57:
[C---:B------:R-:W-:Y:S01]  /*7660*/  SHF.L.U32 R0, R2.reuse, 0x4, RZ ;  /* 0x0000000402007819 */ /* 0x040fe200000006ff */
[----:B------:R-:W-:Y:S01]  /*7670*/  ULDC.64 UR4, c[0x0][0x730] ;  /* 0x0001cc0000047ab9 */ /* 0x000fe20000000a00 */
[----:B------:R-:W-:Y:S02]  /*7680*/  SHF.L.U32 R3, R2, 0x5, RZ ;  /* 0x0000000502037819 */ /* 0x000fe400000006ff */
[----:B------:R-:W-:Y:S02]  /*7690*/  LOP3.LUT R0, R0, 0x600, RZ, 0xc0, !PT ;  /* 0x0000060000007812 */ /* 0x000fe400078ec0ff */
[----:B------:R-:W-:Y:S02]  /*76a0*/  LOP3.LUT R4, R3, 0xc0, RZ, 0xc0, !PT ;  /* 0x000000c003047812 */ /* 0x000fe400078ec0ff */
[--C-:B------:R-:W-:Y:S02]  /*76b0*/  LOP3.LUT R0, R0, 0x20, R3.reuse, 0xf8, !PT ;  /* 0x0000002000007812 */ /* 0x100fe400078ef803 */
[----:B------:R-:W-:Y:S01]  /*76c0*/  ISETP.NE.U32.AND P0, PT, RZ, UR4, PT ;  /* 0x00000004ff007c0c */ /* 0x000fe2000bf05070 */
[----:B------:R-:W-:Y:S01]  /*76d0*/  ULDC UR4, c[0x0][0x720] ;  /* 0x0001c80000047ab9 */ /* 0x000fe20000000800 */
[----:B------:R-:W-:-:S02]  /*76e0*/  LOP3.LUT R3, R0, 0x100, R3, 0xf8, !PT ;  /* 0x0000010000037812 */ /* 0x000fc400078ef803 */
[----:B------:R-:W-:Y:S02]  /*76f0*/  LOP3.LUT R0, R2, 0x7f, RZ, 0xc0, !PT ;  /* 0x0000007f02007812 */ /* 0x000fe400078ec0ff */
[----:B------:R-:W-:Y:S02]  /*7700*/  SHF.R.U32.HI R5, RZ, 0x1, R2 ;  /* 0x00000001ff057819 */ /* 0x000fe40000011602 */
[----:B------:R-:W-:Y:S02]  /*7710*/  ISETP.NE.AND.EX P0, PT, RZ, UR5, PT, P0 ;  /* 0x00000005ff007c0c */ /* 0x000fe4000bf05300 */
[----:B------:R-:W-:Y:S02]  /*7720*/  IADD3 R0, R0, 0x1f, RZ ;  /* 0x0000001f00007810 */ /* 0x000fe40007ffe0ff */
[----:B------:R-:W-:Y:S02]  /*7730*/  LOP3.LUT R4, R4, 0x8, R5, 0xf8, !PT ;  /* 0x0000000804047812 */ /* 0x000fe400078ef805 */
[----:B------:R-:W-:-:S02]  /*7740*/  SHF.L.U32 R5, R2, 0x2, RZ ;  /* 0x0000000202057819 */ /* 0x000fc400000006ff */
[----:B-----5:R-:W-:Y:S02]  /*7750*/  FSEL R43, R18, UR4, !P0 ;  /* 0x00000004122b7c08 */ /* 0x020fe4000c000000 */
[----:B------:R-:W-:Y:S02]  /*7760*/  ISETP.GT.U32.AND P1, PT, R0, 0x3e, PT ;  /* 0x0000003e0000780c */ /* 0x000fe40003f24070 */
[----:B------:R-:W-:Y:S01]  /*7770*/  LOP3.LUT R4, R4, 0x18, R5, 0x78, !PT ;  /* 0x0000001804047812 */ /* 0x000fe200078e7805 */
[-C--:B------:R-:W-:Y:S01]  /*7780*/  FMUL R5, R90, R43.reuse ;  /* 0x0000002b5a057220 */ /* 0x080fe20000400000 */
[-C--:B------:R-:W-:Y:S01]  /*7790*/  FMUL R0, R91, R43.reuse ;  /* 0x0000002b5b007220 */ /* 0x080fe20000400000 */
[-C--:B------:R-:W-:Y:S01]  /*77a0*/  FMUL R7, R94, R43.reuse ;  /* 0x0000002b5e077220 */ /* 0x080fe20000400000 */
[----:B------:R-:W-:Y:S01]  /*77b0*/  LOP3.LUT R3, R3, R4, RZ, 0xfc, !PT ;  /* 0x0000000403037212 */ /* 0x000fe200078efcff */
        /* <DEDUP_REMOVED lines=15> */
[----:B------:R-:W-:Y:S01]  /*78b0*/  LOP3.LUT P0, RZ, R2, 0x4, RZ, 0xc0, !PT ;  /* 0x0000000402ff7812 */ /* 0x000fe2000780c0ff */
[-C--:B------:R-:W-:Y:S01]  /*78c0*/  FMUL R104, R104, R43.reuse ;  /* 0x0000002b68687220 */ /* 0x080fe20000400000 */
[----:B------:R-:W-:Y:S01]  /*78d0*/  MOV R0, 0x20 ;  /* 0x0000002000007802 */ /* 0x000fe20000000f00 */
[----:B------:R-:W-:Y:S01]  /*78e0*/  FMUL R13, R107, R43 ;  /* 0x0000002b6b0d7220 */ /* 0x000fe20000400000 */
[----:B------:R-:W-:Y:S01]  /*78f0*/  F2FP.BF16.F32.PACK_AB R7, R8, R7 ;  /* 0x000000070807723e */ /* 0x000fe200000010ff */
[----:B------:R-:W-:Y:S01]  /*7900*/  FMUL R14, R106, R43 ;  /* 0x0000002b6a0e7220 */ /* 0x000fe20000400000 */
[----:B------:R-:W-:Y:S01]  /*7910*/  F2FP.BF16.F32.PACK_AB R9, R10, R9 ;  /* 0x000000090a09723e */ /* 0x000fe200000010ff */
        /* <DEDUP_REMOVED lines=49> */
[----:B------:R-:W-:Y:S02]  /*7c30*/  SEL R0, R0, 0xffffffe0, !P0 ;  /* 0xffffffe000007807 */ /* 0x000fe40004000000 */
[C---:B------:R-:W-:Y:S02]  /*7c40*/  LEA R23, R3.reuse, R23, 0x1 ;  /* 0x0000001703177211 */ /* 0x040fe400078e08ff */
[----:B------:R-:W-:Y:S01]  /*7c50*/  LEA R12, R3, R22, 0x1 ;  /* 0x00000016030c7211 */ /* 0x000fe200078e08ff */
[----:B------:R-:W-:Y:S06]  /*7c60*/  @P1 BRA `(.L_x_58) ;  /* 0x0000000000041947 */ /* 0x000fec0003800000 */
[----:B------:R-:W-:-:S04]  /*7c70*/  DEPBAR.LE SB0, 0x1 ;  /* 0x000080400000791a */ /* 0x000fc80000000000 */
.L_x_58:
[----:B------:R-:W-:Y:S05]  /*7c80*/  WARPSYNC.ALL ;  /* 0x0000000000007948 */ /* 0x000fea0003800000 */
[----:B------:R-:W-:Y:S01]  /*7c90*/  BAR.SYNC.DEFER_BLOCKING 0x1, 0x80 ;  /* 0x0042000000007b1d */ /* 0x000fe20000010000 */
[----:B------:R-:W-:Y:S02]  /*7ca0*/  IADD3 R3, R23, R0, RZ ;  /* 0x0000000017037210 */ /* 0x000fe40007ffe0ff */
[----:B------:R-:W-:Y:S02]  /*7cb0*/  F2FP.BF16.F32.PACK_AB R104, R105, R104 ;  /* 0x000000686968723e */ /* 0x000fe400000010ff */
[----:B------:R-:W-:Y:S01]  /*7cc0*/  F2FP.BF16.F32.PACK_AB R112, R113, R112 ;  /* 0x000000707170723e */ /* 0x000fe200000010ff */
[----:B------:R-:W-:Y:S01]  /*7cd0*/  BSSY B0, `(.L_x_59) ;  /* 0x000001d000007945 */ /* 0x000fe20003800000 */
[----:B------:R-:W-:-:S02]  /*7ce0*/  F2FP.BF16.F32.PACK_AB R105, R13, R14 ;  /* 0x0000000e0d69723e */ /* 0x000fc400000010ff */
[----:B------:R-:W-:Y:S02]  /*7cf0*/  F2FP.BF16.F32.PACK_AB R106, R109, R108 ;  /* 0x0000006c6d6a723e */ /* 0x000fe400000010ff */
[----:B------:R-:W-:Y:S02]  /*7d00*/  F2FP.BF16.F32.PACK_AB R107, R15, R20 ;  /* 0x000000140f6b723e */ /* 0x000fe400000010ff */
[----:B------:R-:W-:Y:S02]  /*7d10*/  F2FP.BF16.F32.PACK_AB R113, R21, R24 ;  /* 0x000000181571723e */ /* 0x000fe400000010ff */
[----:B------:R-:W-:Y:S02]  /*7d20*/  F2FP.BF16.F32.PACK_AB R114, R117, R116 ;  /* 0x000000747572723e */ /* 0x000fe400000010ff */
[----:B------:R-:W-:Y:S02]  /*7d30*/  F2FP.BF16.F32.PACK_AB R115, R25, R26 ;  /* 0x0000001a1973723e */ /* 0x000fe400000010ff */
[----:B------:R-:W-:Y:S01]  /*7d40*/  IADD3 R0, R0, 0x1000, R23 ;  /* 0x0000100000007810 */ /* 0x000fe20007ffe017 */
[----:B------:R1:W-:Y:S04]  /*7d50*/  STSM.16.M88.4 [R12+0x2de00], R4 ;  /* 0x02de00040c007844 */ /* 0x0003e80000000200 */
[----:B------:R1:W-:Y:S01]  /*7d60*/  STSM.16.M88.4 [R3], R8 ;  /* 0x0000000803007844 */ /* 0x0003e20000000200 */
[----:B------:R-:W-:Y:S01]  /*7d70*/  @!PT LDS RZ, [RZ] ;  /* 0x00000000fffff984 */ /* 0x000fe20000000800 */
[----:B------:R-:W-:Y:S01]  /*7d80*/  @!PT LDS RZ, [RZ] ;  /* 0x00000000fffff984 */ /* 0x000fe20000000800 */
[----:B------:R-:W-:Y:S01]  /*7d90*/  @!PT LDS RZ, [RZ] ;  /* 0x00000000fffff984 */ /* 0x000fe20000000800 */
[----:B------:R-:W-:Y:S01]  /*7da0*/  @!PT LDS RZ, [RZ] ;  /* 0x00000000fffff984 */ /* 0x000fe20000000800 */
[----:B------:R2:W-:Y:S06]  /*7db0*/  MEMBAR.ALL.CTA ;  /* 0x0000000000007992 */ /* 0x0005ec0000008000 */
[----:B--2---:R-:W2:Y:S02]  /*7dc0*/  FENCE.VIEW.ASYNC.S ;  /* 0x00000000000073c6 */ /* 0x004ea40000000000 */
[----:B--2---:R-:W-:Y:S06]  /*7dd0*/  BAR.SYNC.DEFER_BLOCKING 0x1, 0x80 ;  /* 0x0042000000007b1d */ /* 0x004fec0000010000 */
[----:B------:R-:W-:Y:S05]  /*7de0*/  @P1 BRA `(.L_x_60) ;  /* 0x00000000002c1947 */ /* 0x000fea0003800000 */
[----:B------:R-:W-:Y:S01]  /*7df0*/  R2UR UR40, R22 ;  /* 0x00000000162872ca */ /* 0x000fe200000e0000 */
[----:B------:R-:W-:Y:S02]  /*7e00*/  UIADD3 UR43, -UR45, URZ, URZ ;  /* 0x0000003f2d2b7290 */ /* 0x000fe4000fffe13f */
[----:B------:R-:W-:Y:S01]  /*7e10*/  UIADD3 UR6, UP0, UR50, 0x670, URZ ;  /* 0x0000067032067890 */ /* 0x000fe2000ff1e03f */
[----:B------:R-:W-:Y:S01]  /*7e20*/  ULDC UR4, c[0x0][0xa10] ;  /* 0x0002840000047ab9 */ /* 0x000fe20000000800 */
[----:B------:R-:W-:Y:S01]  /*7e30*/  UMOV UR41, URZ ;  /* 0x0000003f00297c82 */ /* 0x000fe20008000000 */
[----:B------:R-:W-:Y:S02]  /*7e40*/  UIMAD UR43, UR4, UR43, UR39 ;  /* 0x0000002b042b72a4 */ /* 0x000fe4000f8e0227 */
[----:B------:R-:W-:-:S05]  /*7e50*/  UIADD3.X UR7, URZ, UR51, URZ, UP0, !UPT ;  /* 0x000000333f077290 */ /* 0x000fca00087fe43f */
[----:B------:R-:W-:-:S09]  /*7e60*/  UIADD3 UR40, UR40, 0x2de00, URZ ;  /* 0x0002de0028287890 */ /* 0x000fd2000fffe03f */
[----:B------:R2:W-:Y:S01]  /*7e70*/  UTMASTG.4D [UR40], [UR6] ;  /* 0x00000028060073b5 */ /* 0x0005e20008018000 */
[----:B------:R0:W-:Y:S01]  /*7e80*/  UTMACMDFLUSH ;  /* 0x00000000000079b7 */ /* 0x0001e20000000000 */
[----:B--2---:R-:W-:-:S04]  /*7e90*/  DEPBAR.LE SB0, 0x1 ;  /* 0x000080400000791a */ /* 0x004fc80000000000 */
.L_x_60:
[----:B------:R-:W-:Y:S05]  /*7ea0*/  BSYNC B0 ;  /* 0x0000000000007941 */ /* 0x000fea0003800000 */
.L_x_59:
[----:B------:R-:W-:Y:S01]  /*7eb0*/  BAR.SYNC.DEFER_BLOCKING 0x1, 0x80 ;  /* 0x0042000000007b1d */ /* 0x000fe20000010000 */
[----:B------:R-:W-:Y:S02]  /*7ec0*/  F2FP.BF16.F32.PACK_AB R120, R121, R120 ;  /* 0x000000787978723e */ /* 0x000fe400000010ff */
[----:B------:R-:W-:Y:S02]  /*7ed0*/  F2FP.BF16.F32.PACK_AB R128, R129, R128 ;  /* 0x000000808180723e */ /* 0x000fe400000010ff */
[----:B------:R-:W-:Y:S01]  /*7ee0*/  F2FP.BF16.F32.PACK_AB R121, R27, R28 ;  /* 0x0000001c1b79723e */ /* 0x000fe200000010ff */
[----:B------:R-:W-:Y:S01]  /*7ef0*/  BSSY B0, `(.L_x_61) ;  /* 0x000001b000007945 */ /* 0x000fe20003800000 */
[----:B------:R-:W-:Y:S02]  /*7f00*/  F2FP.BF16.F32.PACK_AB R122, R125, R124 ;  /* 0x0000007c7d7a723e */ /* 0x000fe400000010ff */
[----:B------:R-:W-:Y:S02]  /*7f10*/  F2FP.BF16.F32.PACK_AB R123, R29, R30 ;  /* 0x0000001e1d7b723e */ /* 0x000fe400000010ff */
[----:B------:R-:W-:-:S02]  /*7f20*/  F2FP.BF16.F32.PACK_AB R129, R31, R32 ;  /* 0x000000201f81723e */ /* 0x000fc400000010ff */
[----:B------:R-:W-:Y:S02]  /*7f30*/  F2FP.BF16.F32.PACK_AB R130, R133, R132 ;  /* 0x000000848582723e */ /* 0x000fe400000010ff */
[----:B------:R-:W-:Y:S01]  /*7f40*/  F2FP.BF16.F32.PACK_AB R131, R33, R34 ;  /* 0x000000222183723e */ /* 0x000fe200000010ff */
[----:B------:R2:W-:Y:S04]  /*7f50*/  STSM.16.M88.4 [R23+0x1000], R104 ;  /* 0x0010006817007844 */ /* 0x0005e80000000200 */
[----:B------:R2:W-:Y:S01]  /*7f60*/  STSM.16.M88.4 [R0], R112 ;  /* 0x0000007000007844 */ /* 0x0005e20000000200 */
[----:B------:R-:W-:Y:S01]  /*7f70*/  @!PT LDS RZ, [RZ] ;  /* 0x00000000fffff984 */ /* 0x000fe20000000800 */
[----:B------:R-:W-:Y:S01]  /*7f80*/  @!PT LDS RZ, [RZ] ;  /* 0x00000000fffff984 */ /* 0x000fe20000000800 */
[----:B------:R-:W-:Y:S01]  /*7f90*/  @!PT LDS RZ, [RZ] ;  /* 0x00000000fffff984 */ /* 0x000fe20000000800 */
[----:B------:R-:W-:Y:S01]  /*7fa0*/  @!PT LDS RZ, [RZ] ;  /* 0x00000000fffff984 */ /* 0x000fe20000000800 */
[----:B------:R3:W-:Y:S06]  /*7fb0*/  MEMBAR.ALL.CTA ;  /* 0x0000000000007992 */ /* 0x0007ec0000008000 */
[----:B---3--:R-:W3:Y:S02]  /*7fc0*/  FENCE.VIEW.ASYNC.S ;  /* 0x00000000000073c6 */ /* 0x008ee40000000000 */
[----:B---3--:R-:W-:Y:S06]  /*7fd0*/  BAR.SYNC.DEFER_BLOCKING 0x1, 0x80 ;  /* 0x0042000000007b1d */ /* 0x008fec0000010000 */
[----:B------:R-:W-:Y:S05]  /*7fe0*/  @P1 BRA `(.L_x_62) ;  /* 0x00000000002c1947 */ /* 0x000fea0003800000 */
[----:B------:R-:W-:Y:S01]  /*7ff0*/  R2UR UR40, R22 ;  /* 0x00000000162872ca */ /* 0x000fe200000e0000 */
[----:B------:R-:W-:Y:S02]  /*8000*/  UIADD3 UR43, -UR45, URZ, URZ ;  /* 0x0000003f2d2b7290 */ /* 0x000fe4000fffe13f */
[----:B------:R-:W-:Y:S01]  /*8010*/  UIADD3 UR6, UP0, UR50, 0x670, URZ ;  /* 0x0000067032067890 */ /* 0x000fe2000ff1e03f */
[----:B------:R-:W-:Y:S01]  /*8020*/  ULDC UR4, c[0x0][0xa10] ;  /* 0x0002840000047ab9 */ /* 0x000fe20000000800 */
[----:B------:R-:W-:Y:S01]  /*8030*/  UMOV UR41, 0x20 ;  /* 0x0000002000297882 */ /* 0x000fe20000000000 */
[----:B------:R-:W-:Y:S02]  /*8040*/  UIMAD UR43, UR4, UR43, UR39 ;  /* 0x0000002b042b72a4 */ /* 0x000fe4000f8e0227 */
[----:B------:R-:W-:-:S05]  /*8050*/  UIADD3.X UR7, URZ, UR51, URZ, UP0, !UPT ;  /* 0x000000333f077290 */ /* 0x000fca00087fe43f */
[----:B------:R-:W-:-:S09]  /*8060*/  UIADD3 UR40, UR40, 0x2ee00, URZ ;  /* 0x0002ee0028287890 */ /* 0x000fd2000fffe03f */
[----:B------:R3:W-:Y:S01]  /*8070*/  UTMASTG.4D [UR40], [UR6] ;  /* 0x00000028060073b5 */ /* 0x0007e20008018000 */
[----:B------:R0:W-:Y:S01]  /*8080*/  UTMACMDFLUSH ;  /* 0x00000000000079b7 */ /* 0x0001e20000000000 */
[----:B---3--:R-:W-:-:S04]  /*8090*/  DEPBAR.LE SB0, 0x1 ;  /* 0x000080400000791a */ /* 0x008fc80000000000 */
.L_x_62:
[----:B------:R-:W-:Y:S05]  /*80a0*/  BSYNC B0 ;  /* 0x0000000000007941 */ /* 0x000fea0003800000 */
.L_x_61:
        /* <DEDUP_REMOVED lines=10> */
[----:B------:R3:W-:Y:S04]  /*8150*/  STSM.16.M88.4 [R23], R120 ;  /* 0x0000007817007844 */ /* 0x0007e80000000200 */
[----:B------:R3:W-:Y:S01]  /*8160*/  STSM.16.M88.4 [R3], R128 ;  /* 0x0000008003007844 */ /* 0x0007e20000000200 */
[----:B------:R-:W-:Y:S01]  /*8170*/  @!PT LDS RZ, [RZ] ;  /* 0x00000000fffff984 */ /* 0x000fe20000000800 */
[----:B------:R-:W-:Y:S01]  /*8180*/  @!PT LDS RZ, [RZ] ;  /* 0x00000000fffff984 */ /* 0x000fe20000000800 */
[----:B------:R-:W-:Y:S01]  /*8190*/  @!PT LDS RZ, [RZ] ;  /* 0x00000000fffff984 */ /* 0x000fe20000000800 */
[----:B------:R-:W-:Y:S01]  /*81a0*/  @!PT LDS RZ, [RZ] ;  /* 0x00000000fffff984 */ /* 0x000fe20000000800 */
[----:B------:R4:W-:Y:S06]  /*81b0*/  MEMBAR.ALL.CTA ;  /* 0x0000000000007992 */ /* 0x0009ec0000008000 */
[----:B----4-:R-:W4:Y:S02]  /*81c0*/  FENCE.VIEW.ASYNC.S ;  /* 0x00000000000073c6 */ /* 0x010f240000000000 */
[----:B----4-:R-:W-:Y:S06]  /*81d0*/  BAR.SYNC.DEFER_BLOCKING 0x1, 0x80 ;  /* 0x0042000000007b1d */ /* 0x010fec0000010000 */
[----:B------:R-:W-:Y:S05]  /*81e0*/  @P1 BRA `(.L_x_64) ;  /* 0x0000000000341947 */ /* 0x000fea0003800000 */
[----:B------:R-:W-:Y:S01]  /*81f0*/  R2UR UR8, R22 ;  /* 0x00000000160872ca */ /* 0x000fe200000e0000 */
[----:B------:R-:W-:Y:S02]  /*8200*/  UIADD3 UR11, -UR45, URZ, URZ ;  /* 0x0000003f2d0b7290 */ /* 0x000fe4000fffe13f */
[----:B------:R-:W-:Y:S01]  /*8210*/  UIADD3 UR6, UP0, UR50, 0x670, URZ ;  /* 0x0000067032067890 */ /* 0x000fe2000ff1e03f */
[----:B------:R-:W-:Y:S01]  /*8220*/  ULDC UR4, c[0x0][0xa10] ;  /* 0x0002840000047ab9 */ /* 0x000fe20000000800 */
[----:B------:R-:W-:Y:S01]  /*8230*/  UMOV UR9, 0x40 ;  /* 0x0000004000097882 */ /* 0x000fe20000000000 */
[----:B------:R-:W-:Y:S02]  /*8240*/  UIMAD UR11, UR4, UR11, UR39 ;  /* 0x0000000b040b72a4 */ /* 0x000fe4000f8e0227 */
[----:B------:R-:W-:Y:S01]  /*8250*/  UIADD3.X UR7, URZ, UR51, URZ, UP0, !UPT ;  /* 0x000000333f077290 */ /* 0x000fe200087fe43f */
[----:B------:R-:W-:Y:S01]  /*8260*/  UMOV UR10, UR42 ;  /* 0x0000002a000a7c82 */ /* 0x000fe20008000000 */
[----:B------:R-:W-:-:S03]  /*8270*/  UMOV UR12, UR44 ;  /* 0x0000002c000c7c82 */ /* 0x000fc60008000000 */
[----:B------:R-:W-:-:S09]  /*8280*/  UIADD3 UR8, UR8, 0x2de00, URZ ;  /* 0x0002de0008087890 */ /* 0x000fd2000fffe03f */
[----:B------:R4:W-:Y:S01]  /*8290*/  UTMASTG.4D [UR8], [UR6] ;  /* 0x00000008060073b5 */ /* 0x0009e20008018000 */
[----:B------:R0:W-:Y:S01]  /*82a0*/  UTMACMDFLUSH ;  /* 0x00000000000079b7 */ /* 0x0001e20000000000 */
[----:B----4-:R-:W-:-:S04]  /*82b0*/  DEPBAR.LE SB0, 0x1 ;  /* 0x000080400000791a */ /* 0x010fc80000000000 */
.L_x_64:
[----:B------:R-:W-:Y:S05]  /*82c0*/  BSYNC B0 ;  /* 0x0000000000007941 */ /* 0x000fea0003800000 */
.L_x_63:
[----:B------:R-:W-:Y:S06]  /*82d0*/  BAR.SYNC.DEFER_BLOCKING 0x1, 0x80 ;  /* 0x0042000000007b1d */ /* 0x000fec0000010000 */
[----:B------:R-:W-:Y:S01]  /*82e0*/  BSSY B0, `(.L_x_65) ;  /* 0x0000017000007945 */ /* 0x000fe20003800000 */
[----:B------:R4:W-:Y:S04]  /*82f0*/  STSM.16.M88.4 [R23+0x1000], R136 ;  /* 0x0010008817007844 */ /* 0x0009e80000000200 */
[----:B------:R4:W-:Y:S01]  /*8300*/  STSM.16.M88.4 [R0], R144 ;  /* 0x0000009000007844 */ /* 0x0009e20000000200 */
[----:B------:R-:W-:Y:S01]  /*8310*/  @!PT LDS RZ, [RZ] ;  /* 0x00000000fffff984 */ /* 0x000fe20000000800 */
[----:B------:R-:W-:Y:S01]  /*8320*/  @!PT LDS RZ, [RZ] ;  /* 0x00000000fffff984 */ /* 0x000fe20000000800 */
[----:B------:R-:W-:Y:S01]  /*8330*/  @!PT LDS RZ, [RZ] ;  /* 0x00000000fffff984 */ /* 0x000fe20000000800 */
[----:B------:R-:W-:Y:S01]  /*8340*/  @!PT LDS RZ, [RZ] ;  /* 0x00000000fffff984 */ /* 0x000fe20000000800 */
[----:B------:R5:W-:Y:S06]  /*8350*/  MEMBAR.ALL.CTA ;  /* 0x0000000000007992 */ /* 0x000bec0000008000 */
[----:B-----5:R-:W5:Y:S02]  /*8360*/  FENCE.VIEW.ASYNC.S ;  /* 0x00000000000073c6 */ /* 0x020f640000000000 */
[----:B-----5:R-:W-:Y:S06]  /*8370*/  BAR.SYNC.DEFER_BLOCKING 0x1, 0x80 ;  /* 0x0042000000007b1d */ /* 0x020fec0000010000 */
        /* <DEDUP_REMOVED lines=11> */
[----:B------:R1:W-:Y:S02]  /*8430*/  UTMASTG.4D [UR8], [UR6] ;  /* 0x00000008060073b5 */ /* 0x0003e40008018000 */
[----:B-1----:R0:W-:Y:S02]  /*8440*/  UTMACMDFLUSH ;  /* 0x00000000000079b7 */ /* 0x0021e40000000000 */
.L_x_66:
[----:B------:R-:W-:Y:S05]  /*8450*/  BSYNC B0 ;  /* 0x0000000000007941 */ /* 0x000fea0003800000 */
.L_x_65:
[----:B------:R-:W5:Y:S01]  /*8460*/  S2UR UR6, SR_CgaCtaId ;  /* 0x00000000000679c3 */ /* 0x000f620000008800 */
[----:B------:R-:W-:Y:S01]  /*8470*/  ULEA UR4, UR48, 0xfffffff8, 0x3 ;  /* 0xfffffff830047891 */ /* 0x000fe2000f8e183f */
[----:B------:R-:W-:-:S04]  /*8480*/  DEPBAR.LE SB0, 0x0 ;  /* 0x000080000000791a */ /* 0x000fc80000000000 */
[----:B------:R-:W-:Y:S01]  /*8490*/  ULOP3.LUT UR4, UR4, 0x8, URZ, 0xc0, !UPT ;  /* 0x0000000804047892 */ /* 0x000fe2000f8ec03f */
[----:B------:R-:W-:Y:S01]  /*84a0*/  LOP3.LUT R19, R19, 0x1, RZ, 0x3c, !PT ;  /* 0x0000000113137812 */ /* 0x000fe200078e3cff */
[----:B------:R-:W-:Y:S02]  /*84b0*/  UMOV UR5, 0x400 ;  /* 0x0000040000057882 */ /* 0x000fe40000000000 */
[----:B------:R-:W-:-:S06]  /*84c0*/  ULOP3.LUT UR4, UR4, 0x18, URZ, 0x3c, !UPT ;  /* 0x0000001804047892 */ /* 0x000fcc000f8e3c3f */
[----:B--2-4-:R-:W-:Y:S01]  /*84d0*/  MOV R0, UR4 ;  /* 0x0000000400007c02 */ /* 0x014fe20008000f00 */
[----:B------:R-:W-:Y:S02]  /*84e0*/  ULDC UR4, c[0x0][0xc] ;  /* 0x0000030000047ab9 */ /* 0x000fe40000000800 */
[----:B------:R-:W-:Y:S01]  /*84f0*/  IADD3 R17, R17, UR4, RZ ;  /* 0x0000000411117c10 */ /* 0x000fe2000fffe0ff */
[----:B------:R-:W-:-:S03]  /*8500*/  ULDC UR4, c[0x0][0xa00] ;  /* 0x0002800000047ab9 */ /* 0x000fc60000000800 */
[----:B------:R-:W-:Y:S01]  /*8510*/  ISETP.GE.AND P0, PT, R17, UR4, PT ;  /* 0x0000000411007c0c */ /* 0x000fe2000bf06270 */
[----:B-----5:R-:W-:-:S09]  /*8520*/  ULEA UR5, UR6, UR5, 0x18 ;  /* 0x0000000506057291 */ /* 0x020fd2000f8ec03f */
[----:B------:R2:W-:Y:S03]  /*8530*/  SYNCS.ARRIVE.TRANS64.A1T0 RZ, [R0+UR5+0x34490], RZ ;  /* 0x034490ff00ff79a7 */ /* 0x0005e60008100005 */
[----:B------:R-:W-:Y:S05]  /*8540*/  @!P0 BRA `(.L_x_67) ;  /* 0xffffff8400bc8947 */ /* 0x000fea000383ffff */
[----:B------:R-:W-:Y:S05]  /*8550*/  EXIT ;  /* 0x000000000000794d */ /* 0x000fea0003800000 */
.L_x_6:
[----:B------:R-:W-:-:S08]  /*8560*/  NOP ;  /* 0x0000000000007918 */ /* 0x000fd00000000000 */
[----:B------:R-:W2:-:S00]  /*8570*/  USETMAXREG.DEALLOC.CTAPOOL 0x18 ;  /* 0x00000018000079c8 */ /* 0x000e8000080e0500 */
[----:B------:R-:W-:-:S13]  /*8580*/  PLOP3.LUT P3, PT, PT, PT, UP0, 0x80, 0x0 ;  /* 0x000000000000781c */ /* 0x000fda0003f6f008 */
[----:B--2---:R-:W-:Y:S05]  /*8590*/  @!P3 BRA `(.L_x_68) ;  /* 0x000000080064b947 */ /* 0x004fea0003800000 */
[----:B------:R-:W-:-:S13]  /*85a0*/  PLOP3.LUT P2, PT, PT, PT, UP1, 0x80, 0x0 ;  /* 0x000000000000781c */ /* 0x000fda0003f4f018 */
[----:B-1----:R-:W-:Y:S05]  /*85b0*/  @P2 EXIT ;  /* 0x000000000000294d */ /* 0x002fea0003800000 */
[----:B------:R-:W-:Y:S02]  /*85c0*/  ULDC UR4, c[0x0][0xa00] ;  /* 0x0002800000047ab9 */ /* 0x000fe40000000800 */
[----:B------:R-:W-:-:S13]  /*85d0*/  ISETP.GE.AND P2, PT, R17, UR4, PT ;  /* 0x0000000411007c0c */ /* 0x000fda000bf46270 */
[----:B------:R-:W-:Y:S05]  /*85e0*/  @P2 EXIT ;  /* 0x000000000000294d */ /* 0x000fea0003800000 */
[----:B------:R-:W-:Y:S01]  /*85f0*/  LOP3.LUT P2, RZ, R2, 0x1f, RZ, 0xc0, !PT ;  /* 0x0000001f02ff7812 */ /* 0x000fe2000784c0ff */
[----:B------:R-:W-:Y:S01]  /*8600*/  BSSY B0, `(.L_x_69) ;  /* 0x0000091000007945 */ /* 0x000fe20003800000 */
[----:B------:R-:W-:Y:S01]  /*8610*/  MOV R4, 0x1 ;  /* 0x0000000100047802 */ /* 0x000fe20000000f00 */
[----:B------:R-:W-:Y:S01]  /*8620*/  ULOP3.LUT UR18, UR46, 0x2, URZ, 0xfc, !UPT ;  /* 0x000000022e127892 */ /* 0x000fe2000f8efc3f */
[----:B------:R-:W-:Y:S01]  /*8630*/  PLOP3.LUT P0, PT, P2, P0, PT, 0x2a, 0x0 ;  /* 0x000000000000781c */ /* 0x000fe20001700572 */
[----:B------:R-:W-:Y:S01]  /*8640*/  ULDC UR19, c[0x0][0xc] ;  /* 0x0000030000137ab9 */ /* 0x000fe20000000800 */
[----:B------:R-:W-:Y:S01]  /*8650*/  MOV R0, RZ ;  /* 0x000000ff00007202 */ /* 0x000fe20000000f00 */
[----:B------:R-:W-:Y:S01]  /*8660*/  ULDC.64 UR16, c[0x0][0x198] ;  /* 0x0000660000107ab9 */ /* 0x000fe20000000a00 */
[----:B------:R-:W-:Y:S01]  /*8670*/  MOV R5, 0x1 ;  /* 0x0000000100057802 */ /* 0x000fe20000000f00 */
[----:B------:R-:W-:-:S08]  /*8680*/  ULDC UR20, c[0x0][0xa00] ;  /* 0x0002800000147ab9 */ /* 0x000fd00000000800 */
.L_x_84:
[----:B------:R-:W1:Y:S01]  /*8690*/  LDC R6, c[0x0][0xa04] ;  /* 0x00028100ff067b82 */ /* 0x000e620000000800 */
[----:B------:R-:W-:Y:S01]  /*86a0*/  MOV R7, R17 ;  /* 0x0000001100077202 */ /* 0x000fe20000000f00 */
[----:B------:R-:W-:-:S06]  /*86b0*/  UMOV UR4, 0xffffffff ;  /* 0xffffffff00047882 */ /* 0x000fcc0000000000 */
[----:B------:R-:W2:Y:S08]  /*86c0*/  LDC R10, c[0x0][0xa10] ;  /* 0x00028400ff0a7b82 */ /* 0x000eb00000000800 */
[----:B------:R-:W3:Y:S01]  /*86d0*/  LDC R13, c[0x0][0xa1c] ;  /* 0x00028700ff0d7b82 */ /* 0x000ee20000000800 */
[----:B-1----:R-:W-:Y:S02]  /*86e0*/  ISETP.NE.AND P2, PT, R6, 0x1, PT ;  /* 0x000000010600780c */ /* 0x002fe40003f45270 */
[----:B--2---:R-:W-:-:S11]  /*86f0*/  ISETP.NE.AND P3, PT, R10, 0x1, PT ;  /* 0x000000010a00780c */ /* 0x004fd60003f65270 */
[----:B------:R-:W1:Y:S01]  /*8700*/  @P2 LDC.64 R8, c[0x0][0xa08] ;  /* 0x00028200ff082b82 */ /* 0x000e620000000a00 */
[----:B---3--:R-:W-:-:S07]  /*8710*/  ISETP.NE.AND P4, PT, R13, 0x1, PT ;  /* 0x000000010d00780c */ /* 0x008fce0003f85270 */
[----:B------:R-:W2:Y:S08]  /*8720*/  @P3 LDC R12, c[0x0][0xa14] ;  /* 0x00028500ff0c3b82 */ /* 0x000eb00000000800 */
[----:B------:R-:W3:Y:S08]  /*8730*/  @P3 LDC R11, c[0x0][0xa18] ;  /* 0x00028600ff0b3b82 */ /* 0x000ef00000000800 */
[----:B------:R-:W4:Y:S01]  /*8740*/  @P4 LDC.64 R2, c[0x0][0xa20] ;  /* 0x00028800ff024b82 */ /* 0x000f220000000a00 */
[----:B-1----:R-:W-:-:S05]  /*8750*/  @P2 IMAD.HI.U32 R8, R17, R8, RZ ;  /* 0x0000000811082227 */ /* 0x002fca00078e00ff */
[----:B------:R-:W-:-:S04]  /*8760*/  @P2 SHF.R.U32.HI R7, RZ, R9, R8 ;  /* 0x00000009ff072219 */ /* 0x000fc80000011608 */
[----:B------:R-:W-:Y:S01]  /*8770*/  MOV R9, R7 ;  /* 0x0000000700097202 */ /* 0x000fe20000000f00 */
[----:B--2---:R-:W-:-:S05]  /*8780*/  @P3 IMAD.HI.U32 R8, R7, R12, RZ ;  /* 0x0000000c07083227 */ /* 0x004fca00078e00ff */
[----:B---3--:R-:W-:-:S05]  /*8790*/  @P3 SHF.R.U32.HI R9, RZ, R11, R8 ;  /* 0x0000000bff093219 */ /* 0x008fca0000011608 */
[----:B----4-:R-:W-:Y:S01]  /*87a0*/  @P4 IMAD.HI.U32 R8, R9, R2, RZ ;  /* 0x0000000209084227 */ /* 0x010fe200078e00ff */
[----:B------:R-:W-:-:S04]  /*87b0*/  MOV R2, R9 ;  /* 0x0000000900027202 */ /* 0x000fc80000000f00 */
[----:B------:R-:W-:Y:S02]  /*87c0*/  @P4 SHF.R.U32.HI R2, RZ, R3, R8 ;  /* 0x00000003ff024219 */ /* 0x000fe40000011608 */
[----:B------:R-:W-:Y:S02]  /*87d0*/  IADD3 R3, -R9, RZ, RZ ;  /* 0x000000ff09037210 */ /* 0x000fe40007ffe1ff */
[----:B------:R-:W-:-:S03]  /*87e0*/  IADD3 R2, -R2, RZ, RZ ;  /* 0x000000ff02027210 */ /* 0x000fc60007ffe1ff */
[----:B------:R-:W-:Y:S02]  /*87f0*/  IMAD R10, R10, R3, R7 ;  /* 0x000000030a0a7224 */ /* 0x000fe400078e0207 */
[----:B------:R-:W-:Y:S01]  /*8800*/  IMAD R2, R13, R2, R9 ;  /* 0x000000020d027224 */ /* 0x000fe200078e0209 */
[----:B------:R-:W-:Y:S06]  /*8810*/  BRA.DIV UR4, `(.L_x_70) ;  /* 0x0000001a04647947 */ /* 0x000fec000b800000 */
[----:B------:R-:W-:-:S13]  /*8820*/  ELECT P6, URZ, PT ;  /* 0x00000000003f782f */ /* 0x000fda00038c0000 */
.L_x_121:
[----:B------:R-:W-:Y:S01]  /*8830*/  IADD3 R3, -R7, RZ, RZ ;  /* 0x000000ff07037210 */ /* 0x000fe20007ffe1ff */
[----:B------:R-:W-:Y:S04]  /*8840*/  BSSY B1, `(.L_x_71) ;  /* 0x000002f000017945 */ /* 0x000fe80003800000 */
[----:B------:R-:W-:Y:S01]  /*8850*/  IMAD R3, R6, R3, R17 ;  /* 0x0000000306037224 */ /* 0x000fe200078e0211 */
[----:B------:R-:W-:-:S04]  /*8860*/  MOV R6, RZ ;  /* 0x000000ff00067202 */ /* 0x000fc80000000f00 */
[----:B------:R-:W-:Y:S01]  /*8870*/  SHF.L.U32 R3, R3, 0x7, RZ ;  /* 0x0000000703037819 */ /* 0x000fe200000006ff */
[----:B------:R-:W-:Y:S06]  /*8880*/  @!P6 BRA `(.L_x_72) ;  /* 0x0000000000a8e947 */ /* 0x000fec0003800000 */
[----:B------:R-:W1:Y:S01]  /*8890*/  S2R R7, SR_CgaCtaId ;  /* 0x0000000000077919 */ /* 0x000e620000008800 */
[----:B------:R-:W-:-:S04]  /*88a0*/  MOV R6, 0x400 ;  /* 0x0000040000067802 */ /* 0x000fc80000000f00 */
[----:B-1----:R-:W-:Y:S02]  /*88b0*/  LEA R9, R7, R6, 0x18 ;  /* 0x0000000607097211 */ /* 0x002fe400078ec0ff */
[----:B------:R-:W-:Y:S02]  /*88c0*/  SHF.L.U32 R6, R5, 0x1f, RZ ;  /* 0x0000001f05067819 */ /* 0x000fe400000006ff */
[----:B------:R-:W-:-:S04]  /*88d0*/  LEA R7, R0, R9, 0x3 ;  /* 0x0000000900077211 */ /* 0x000fc800078e18ff */
[----:B------:R-:W1:Y:S02]  /*88e0*/  SYNCS.PHASECHK.TRANS64.TRYWAIT P2, [R7+URZ+0x34460], R6 ;  /* 0x03446006070075a7 */ /* 0x000e64000804017f */
[----:B-1----:R-:W-:Y:S05]  /*88f0*/  @!P2 BRA `(.L_x_73) ;  /* 0x00000018004ca947 */ /* 0x002fea0003800000 */
.L_x_122:
[----:B------:R-:W-:Y:S01]  /*8900*/  UPRMT UR4, UR18, 0x9910, URZ ;  /* 0x0000991012047896 */ /* 0x000fe2000800003f */
[----:B-1----:R-:W-:-:S03]  /*8910*/  @P1 MOV R6, 0x4000 ;  /* 0x0000400000061802 */ /* 0x002fc60000000f00 */
[----:B------:R-:W-:Y:S01]  /*8920*/  UISETP.NE.AND UP0, UPT, UR4, 0x2, UPT ;  /* 0x000000020400788c */ /* 0x000fe2000bf05270 */
[----:B------:R1:W-:Y:S05]  /*8930*/  @P1 SYNCS.ARRIVE.TRANS64 RZ, [R7+URZ+0x34450], R6 ;  /* 0x0344500607ff19a7 */ /* 0x0003ea000800003f */
[----:B------:R-:W-:-:S13]  /*8940*/  PLOP3.LUT P2, PT, PT, PT, UP0, 0x80, 0x0 ;  /* 0x000000000000781c */ /* 0x000fda0003f4f008 */
[----:B-1----:R-:W-:Y:S05]  /*8950*/  @P2 BRA `(.L_x_74) ;  /* 0x0000000000042947 */ /* 0x002fea0003800000 */
[----:B------:R-:W-:Y:S01]  /*8960*/  BPT.TRAP 0x1 ;  /* 0x000000040000795c */ /* 0x000fe20000300000 */
.L_x_74:
[----:B------:R-:W-:Y:S05]  /*8970*/  @P0 BRA `(.L_x_75) ;  /* 0x0000000000040947 */ /* 0x000fea0003800000 */
[----:B------:R-:W-:Y:S01]  /*8980*/  BPT.TRAP 0x1 ;  /* 0x000000040000795c */ /* 0x000fe20000300000 */
.L_x_75:
[----:B------:R-:W-:Y:S01]  /*8990*/  R2UR UR5, R9 ;  /* 0x00000000090572ca */ /* 0x000fe200000e0000 */
[----:B------:R-:W-:Y:S01]  /*89a0*/  UIADD3 UR4, UP0, UR16, 0xf0, URZ ;  /* 0x000000f010047890 */ /* 0x000fe2000ff1e03f */
[----:B------:R-:W-:Y:S01]  /*89b0*/  R2UR UR8, R0 ;  /* 0x00000000000872ca */ /* 0x000fe200000e0000 */
[----:B------:R-:W-:Y:S01]  /*89c0*/  UMOV UR10, URZ ;  /* 0x0000003f000a7c82 */ /* 0x000fe20008000000 */
[----:B------:R-:W-:Y:S01]  /*89d0*/  R2UR UR9, R7 ;  /* 0x00000000070972ca */ /* 0x000fe200000e0000 */
[----:B------:R-:W-:Y:S01]  /*89e0*/  UMOV UR6, 0x0 ;  /* 0x0000000000067882 */ /* 0x000fe20000000000 */
[----:B------:R-:W-:Y:S01]  /*89f0*/  R2UR UR11, R3 ;  /* 0x00000000030b72ca */ /* 0x000fe200000e0000 */
[----:B------:R-:W-:Y:S01]  /*8a00*/  UMOV UR7, 0x10000000 ;  /* 0x1000000000077882 */ /* 0x000fe20000000000 */
[----:B------:R-:W-:Y:S01]  /*8a10*/  R2UR UR12, R10 ;  /* 0x000000000a0c72ca */ /* 0x000fe200000e0000 */
[----:B------:R-:W-:Y:S01]  /*8a20*/  UMOV UR15, 0x40 ;  /* 0x00000040000f7882 */ /* 0x000fe20000000000 */
[----:B------:R-:W-:-:S02]  /*8a30*/  R2UR UR13, R2 ;  /* 0x00000000020d72ca */ /* 0x000fc400000e0000 */
[----:B------:R-:W-:-:S03]  /*8a40*/  IADD3 R0, R0, 0x1, RZ ;  /* 0x0000000100007810 */ /* 0x000fc60007ffe0ff */
[----:B------:R-:W-:Y:S01]  /*8a50*/  ULEA UR8, UR8, UR5, 0xe ;  /* 0x0000000508087291 */ /* 0x000fe2000f8e703f */
[C---:B------:R-:W-:Y:S01]  /*8a60*/  ISETP.NE.AND P2, PT, R0.reuse, 0x2, PT ;  /* 0x000000020000780c */ /* 0x040fe20003f45270 */
[----:B------:R-:W-:Y:S02]  /*8a70*/  UIADD3 UR9, UR9, 0x34450, URZ ;  /* 0x0003445009097890 */ /* 0x000fe4000fffe03f */
[----:B------:R-:W-:Y:S01]  /*8a80*/  UIADD3.X UR5, URZ, UR17, URZ, UP0, !UPT ;  /* 0x000000113f057290 */ /* 0x000fe200087fe43f */
[----:B------:R-:W-:Y:S01]  /*8a90*/  SEL R6, RZ, 0x1, P2 ;  /* 0x00000001ff067807 */ /* 0x000fe20001000000 */
[----:B------:R-:W-:Y:S01]  /*8aa0*/  UIADD3 UR14, UR8, 0x2000, URZ ;  /* 0x00002000080e7890 */ /* 0x000fe2000fffe03f */
[----:B------:R-:W-:Y:S02]  /*8ab0*/  SEL R0, R0, RZ, P2 ;  /* 0x000000ff00007207 */ /* 0x000fe40001000000 */
[----:B------:R-:W-:Y:S02]  /*8ac0*/  LOP3.LUT R5, R5, R6, RZ, 0x3c, !PT ;  /* 0x0000000605057212 */ /* 0x000fe400078e3cff */
[----:B------:R-:W-:-:S02]  /*8ad0*/  MOV R6, 0x40 ;  /* 0x0000004000067802 */ /* 0x000fc40000000f00 */
[----:B------:R1:W-:Y:S02]  /*8ae0*/  UTMALDG.4D [UR8], [UR4], desc[UR6] ;  /* 0x00000608040075b4 */ /* 0x0003e40008019000 */
[----:B-1----:R-:W-:Y:S01]  /*8af0*/  UMOV UR8, UR14 ;  /* 0x0000000e00087c82 */ /* 0x002fe20008000000 */
[----:B------:R-:W-:Y:S02]  /*8b00*/  UMOV UR10, UR15 ;  /* 0x0000000f000a7c82 */ /* 0x000fe40008000000 */
[----:B------:R1:W-:Y:S02]  /*8b10*/  UTMALDG.4D [UR8], [UR4], desc[UR6] ;  /* 0x00000608040075b4 */ /* 0x0003e40008019000 */
[----:B-1----:R-:W-:Y:S01]  /*8b20*/  NOP ;  /* 0x0000000000007918 */ /* 0x002fe20000000000 */
.L_x_72:
[----:B------:R-:W-:Y:S05]  /*8b30*/  BSYNC B1 ;  /* 0x0000000000017941 */ /* 0x000fea0003800000 */
.L_x_71:
[----:B------:R-:W-:Y:S01]  /*8b40*/  LOP3.LUT P2, RZ, R4, 0xff, RZ, 0xc0, !PT ;  /* 0x000000ff04ff7812 */ /* 0x000fe2000784c0ff */
[----:B------:R-:W-:-:S12]  /*8b50*/  BSSY B1, `(.L_x_76) ;  /* 0x0000009000017945 */ /* 0x000fd80003800000 */
[----:B------:R-:W-:Y:S05]  /*8b60*/  @!P2 BRA `(.L_x_77) ;  /* 0x00000000001ca947 */ /* 0x000fea0003800000 */
[----:B------:R-:W1:Y:S01]  /*8b70*/  S2R R7, SR_CgaCtaId ;  /* 0x0000000000077919 */ /* 0x000e620000008800 */
[----:B------:R-:W-:-:S04]  /*8b80*/  MOV R4, 0x400 ;  /* 0x0000040000047802 */ /* 0x000fc80000000f00 */
[----:B-1----:R-:W-:Y:S02]  /*8b90*/  LEA R7, R7, R4, 0x18 ;  /* 0x0000000407077211 */ /* 0x002fe400078ec0ff */
[----:B------:R-:W-:Y:S02]  /*8ba0*/  SHF.L.U32 R4, RZ, 0x1f, RZ ;  /* 0x0000001fff047819 */ /* 0x000fe400000006ff */
[----:B------:R1:W-:Y:S02]  /*8bb0*/  SYNCS.ARRIVE.TRANS64.A1T0 RZ, [R7+URZ+0x344b0], RZ ;  /* 0x0344b0ff07ff79a7 */ /* 0x0003e4000810003f */
[----:B------:R-:W2:Y:S02]  /*8bc0*/  SYNCS.PHASECHK.TRANS64.TRYWAIT P2, [R7+URZ+0x344b0], R4 ;  /* 0x0344b004070075a7 */ /* 0x000ea4000804017f */
[----:B-12---:R-:W-:Y:S05]  /*8bd0*/  @!P2 BRA `(.L_x_78) ;  /* 0x0000001400a8a947 */ /* 0x006fea0003800000 */
.L_x_77:
[----:B------:R-:W-:Y:S05]  /*8be0*/  BSYNC B1 ;  /* 0x0000000000017941 */ /* 0x000fea0003800000 */
.L_x_76:
[----:B------:R-:W-:Y:S04]  /*8bf0*/  BSSY B1, `(.L_x_79) ;  /* 0x000002d000017945 */ /* 0x000fe80003800000 */
[----:B------:R-:W-:Y:S05]  /*8c00*/  @!P6 BRA `(.L_x_80) ;  /* 0x0000000000ace947 */ /* 0x000fea0003800000 */
[----:B-1----:R-:W1:Y:S01]  /*8c10*/  S2R R7, SR_CgaCtaId ;  /* 0x0000000000077919 */ /* 0x002e620000008800 */
[----:B------:R-:W-:Y:S02]  /*8c20*/  MOV R4, 0x400 ;  /* 0x0000040000047802 */ /* 0x000fe40000000f00 */
[----:B------:R-:W-:Y:S02]  /*8c30*/  SHF.L.U32 R9, R5, 0x1f, RZ ;  /* 0x0000001f05097819 */ /* 0x000fe400000006ff */
[----:B-1----:R-:W-:-:S04]  /*8c40*/  LEA R7, R7, R4, 0x18 ;  /* 0x0000000407077211 */ /* 0x002fc800078ec0ff */
[----:B------:R-:W-:-:S04]  /*8c50*/  LEA R4, R0, R7, 0x3 ;  /* 0x0000000700047211 */ /* 0x000fc800078e18ff */
[----:B------:R-:W1:Y:S02]  /*8c60*/  SYNCS.PHASECHK.TRANS64.TRYWAIT P2, [R4+URZ+0x34460], R9 ;  /* 0x03446009040075a7 */ /* 0x000e64000804017f */
[----:B-1----:R-:W-:Y:S05]  /*8c70*/  @!P2 BRA `(.L_x_81) ;  /* 0x000000140094a947 */ /* 0x002fea0003800000 */
.L_x_123:
[----:B------:R-:W-:Y:S01]  /*8c80*/  UPRMT UR4, UR18, 0x9910, URZ ;  /* 0x0000991012047896 */ /* 0x000fe2000800003f */
[----:B-1----:R-:W-:-:S03]  /*8c90*/  @P1 MOV R9, 0x4000 ;  /* 0x0000400000091802 */ /* 0x002fc60000000f00 */
[----:B------:R-:W-:Y:S01]  /*8ca0*/  UISETP.NE.AND UP0, UPT, UR4, 0x2, UPT ;  /* 0x000000020400788c */ /* 0x000fe2000bf05270 */
[----:B------:R1:W-:Y:S05]  /*8cb0*/  @P1 SYNCS.ARRIVE.TRANS64 RZ, [R4+URZ+0x34450], R9 ;  /* 0x0344500904ff19a7 */ /* 0x0003ea000800003f */
[----:B------:R-:W-:-:S13]  /*8cc0*/  PLOP3.LUT P2, PT, PT, PT, UP0, 0x80, 0x0 ;  /* 0x000000000000781c */ /* 0x000fda0003f4f008 */
[----:B-1----:R-:W-:Y:S05]  /*8cd0*/  @P2 BRA `(.L_x_82) ;  /* 0x0000000000042947 */ /* 0x002fea0003800000 */
[----:B------:R-:W-:Y:S01]  /*8ce0*/  BPT.TRAP 0x1 ;  /* 0x000000040000795c */ /* 0x000fe20000300000 */
.L_x_82:
[----:B------:R-:W-:Y:S05]  /*8cf0*/  @P0 BRA `(.L_x_83) ;  /* 0x0000000000040947 */ /* 0x000fea0003800000 */
[----:B------:R-:W-:Y:S01]  /*8d00*/  BPT.TRAP 0x1 ;  /* 0x000000040000795c */ /* 0x000fe20000300000 */
.L_x_83:
        /* <DEDUP_REMOVED lines=8> */
[----:B------:R-:W-:Y:S02]  /*8d90*/  R2UR UR9, R4 ;  /* 0x00000000040972ca */ /* 0x000fe400000e0000 */
[----:B------:R-:W-:-:S02]  /*8da0*/  R2UR UR12, R10 ;  /* 0x000000000a0c72ca */ /* 0x000fc400000e0000 */
[----:B------:R-:W-:Y:S02]  /*8db0*/  R2UR UR13, R2 ;  /* 0x00000000020d72ca */ /* 0x000fe400000e0000 */
[----:B------:R-:W-:Y:S01]  /*8dc0*/  IADD3 R0, R0, 0x1, RZ ;  /* 0x0000000100007810 */ /* 0x000fe20007ffe0ff */
[----:B------:R-:W-:Y:S02]  /*8dd0*/  ULEA UR8, UR8, UR5, 0xe ;  /* 0x0000000508087291 */ /* 0x000fe4000f8e703f */
[----:B------:R-:W-:Y:S01]  /*8de0*/  UIADD3.X UR5, URZ, UR17, URZ, UP0, !UPT ;  /* 0x000000113f057290 */ /* 0x000fe200087fe43f */
[C---:B------:R-:W-:Y:S01]  /*8df0*/  ISETP.NE.AND P2, PT, R0.reuse, 0x2, PT ;  /* 0x000000020000780c */ /* 0x040fe20003f45270 */
[----:B------:R-:W-:Y:S02]  /*8e00*/  UIADD3 UR11, UR11, UR6, URZ ;  /* 0x000000060b0b7290 */ /* 0x000fe4000fffe03f */
[----:B------:R-:W-:Y:S01]  /*8e10*/  UIADD3 UR9, UR9, 0x34450, URZ ;  /* 0x0003445009097890 */ /* 0x000fe2000fffe03f */
[----:B------:R-:W-:Y:S01]  /*8e20*/  SEL R2, RZ, 0x1, P2 ;  /* 0x00000001ff027807 */ /* 0x000fe20001000000 */
[----:B------:R-:W-:Y:S01]  /*8e30*/  UIADD3 UR14, UR8, 0x2000, URZ ;  /* 0x00002000080e7890 */ /* 0x000fe2000fffe03f */
[----:B------:R-:W-:Y:S01]  /*8e40*/  SEL R0, R0, RZ, P2 ;  /* 0x000000ff00007207 */ /* 0x000fe20001000000 */
[----:B------:R-:W-:Y:S01]  /*8e50*/  UMOV UR6, 0x0 ;  /* 0x0000000000067882 */ /* 0x000fe20000000000 */
[----:B------:R-:W-:-:S04]  /*8e60*/  LOP3.LUT R5, R5, R2, RZ, 0x3c, !PT ;  /* 0x0000000205057212 */ /* 0x000fc800078e3cff */
[----:B------:R1:W-:Y:S02]  /*8e70*/  UTMALDG.4D [UR8], [UR4], desc[UR6] ;  /* 0x00000608040075b4 */ /* 0x0003e40008019000 */
[----:B-1----:R-:W-:Y:S01]  /*8e80*/  UMOV UR8, UR14 ;  /* 0x0000000e00087c82 */ /* 0x002fe20008000000 */
[----:B------:R-:W-:Y:S02]  /*8e90*/  UMOV UR10, UR15 ;  /* 0x0000000f000a7c82 */ /* 0x000fe40008000000 */
[----:B------:R2:W-:Y:S02]  /*8ea0*/  UTMALDG.4D [UR8], [UR4], desc[UR6] ;  /* 0x00000608040075b4 */ /* 0x0005e40008019000 */
[----:B--2---:R-:W-:Y:S01]  /*8eb0*/  NOP ;  /* 0x0000000000007918 */ /* 0x004fe20000000000 */
.L_x_80:
[----:B------:R-:W-:Y:S05]  /*8ec0*/  BSYNC B1 ;  /* 0x0000000000017941 */ /* 0x000fea0003800000 */
.L_x_79:
[----:B------:R-:W-:Y:S02]  /*8ed0*/  IADD3 R17, R17, UR19, RZ ;  /* 0x0000001311117c10 */ /* 0x000fe4000fffe0ff */
[----:B-1----:R-:W-:Y:S02]  /*8ee0*/  PRMT R4, RZ, 0x7610, R4 ;  /* 0x00007610ff047816 */ /* 0x002fe40000000004 */
[----:B------:R-:W-:-:S13]  /*8ef0*/  ISETP.GE.AND P2, PT, R17, UR20, PT ;  /* 0x0000001411007c0c */ /* 0x000fda000bf46270 */
[----:B------:R-:W-:Y:S05]  /*8f00*/  @!P2 BRA `(.L_x_84) ;  /* 0xfffffff400e0a947 */ /* 0x000fea000383ffff */
[----:B------:R-:W-:Y:S05]  /*8f10*/  BSYNC B0 ;  /* 0x0000000000007941 */ /* 0x000fea0003800000 */
.L_x_69:
[----:B------:R-:W-:Y:S05]  /*8f20*/  EXIT ;  /* 0x000000000000794d */ /* 0x000fea0003800000 */
.L_x_68:
[----:B-1----:R-:W-:Y:S02]  /*8f30*/  ULDC UR4, c[0x0][0xa00] ;  /* 0x0002800000047ab9 */ /* 0x002fe40000000800 */
[----:B------:R-:W-:-:S13]  /*8f40*/  ISETP.GE.AND P0, PT, R17, UR4, PT ;  /* 0x0000000411007c0c */ /* 0x000fda000bf06270 */
[----:B------:R-:W-:Y:S05]  /*8f50*/  @P0 EXIT ;  /* 0x000000000000094d */ /* 0x000fea0003800000 */
[----:B------:R-:W-:Y:S01]  /*8f60*/  LOP3.LUT P0, RZ, R2, 0x1f, RZ, 0xc0, !PT ;  /* 0x0000001f02ff7812 */ /* 0x000fe2000780c0ff */
[----:B------:R-:W-:Y:S01]  /*8f70*/  BSSY B0, `(.L_x_85) ;  /* 0x00000f8000007945 */ /* 0x000fe20003800000 */
[----:B------:R-:W-:Y:S01]  /*8f80*/  MOV R4, 0x1 ;  /* 0x0000000100047802 */ /* 0x000fe20000000f00 */
[----:B------:R-:W-:Y:S01]  /*8f90*/  ULOP3.LUT UR19, UR47, 0x2, URZ, 0xfc, !UPT ;  /* 0x000000022f137892 */ /* 0x000fe2000f8efc3f */
[----:B------:R-:W-:Y:S01]  /*8fa0*/  PLOP3.LUT P0, PT, P0, P2, PT, 0x2a, 0x0 ;  /* 0x000000000000781c */ /* 0x000fe20000704572 */
[----:B------:R-:W-:Y:S01]  /*8fb0*/  ULDC.64 UR16, c[0x0][0x198] ;  /* 0x0000660000107ab9 */ /* 0x000fe20000000a00 */
[----:B------:R-:W-:Y:S01]  /*8fc0*/  MOV R5, RZ ;  /* 0x000000ff00057202 */ /* 0x000fe20000000f00 */
[----:B------:R-:W-:Y:S01]  /*8fd0*/  ULDC UR20, c[0x0][0xc] ;  /* 0x0000030000147ab9 */ /* 0x000fe20000000800 */
[----:B------:R-:W-:-:S09]  /*8fe0*/  MOV R0, 0x1 ;  /* 0x0000000100007802 */ /* 0x000fd20000000f00 */
.L_x_112:
[----:B------:R-:W1:Y:S01]  /*8ff0*/  LDC R2, c[0x0][0xa04] ;  /* 0x00028100ff027b82 */ /* 0x000e620000000800 */
[----:B------:R-:W-:-:S07]  /*9000*/  UMOV UR4, 0xffffffff ;  /* 0xffffffff00047882 */ /* 0x000fce0000000000 */
        /* <DEDUP_REMOVED lines=9> */
[----:B-1----:R-:W-:Y:S01]  /*90a0*/  @P3 IMAD.HI.U32 R10, R17, R6, RZ ;  /* 0x00000006110a3227 */ /* 0x002fe200078e00ff */
[----:B------:R-:W-:-:S04]  /*90b0*/  MOV R6, R17 ;  /* 0x0000001100067202 */ /* 0x000fc80000000f00 */
[----:B------:R-:W-:-:S04]  /*90c0*/  @P3 SHF.R.U32.HI R6, RZ, R7, R10 ;  /* 0x00000007ff063219 */ /* 0x000fc8000001160a */
[----:B------:R-:W-:Y:S01]  /*90d0*/  MOV R7, R6 ;  /* 0x0000000600077202 */ /* 0x000fe20000000f00 */
[----:B--2---:R-:W-:-:S05]  /*90e0*/  @P4 IMAD.HI.U32 R9, R6, R9, RZ ;  /* 0x0000000906094227 */ /* 0x004fca00078e00ff */
[----:B---3--:R-:W-:-:S04]  /*90f0*/  @P4 SHF.R.U32.HI R7, RZ, R12, R9 ;  /* 0x0000000cff074219 */ /* 0x008fc80000011609 */
[----:B------:R-:W-:Y:S01]  /*9100*/  MOV R9, R7 ;  /* 0x0000000700097202 */ /* 0x000fe20000000f00 */
[----:B----4-:R-:W-:-:S05]  /*9110*/  @P5 IMAD.HI.U32 R2, R7, R2, RZ ;  /* 0x0000000207025227 */ /* 0x010fca00078e00ff */
[----:B------:R-:W-:Y:S02]  /*9120*/  @P5 SHF.R.U32.HI R9, RZ, R3, R2 ;  /* 0x00000003ff095219 */ /* 0x000fe40000011602 */
[----:B------:R-:W-:-:S05]  /*9130*/  IADD3 R3, -R7, RZ, RZ ;  /* 0x000000ff07037210 */ /* 0x000fca0007ffe1ff */
[----:B------:R-:W-:Y:S01]  /*9140*/  IMAD R2, R11, R3, R6 ;  /* 0x000000030b027224 */ /* 0x000fe200078e0206 */
[----:B------:R-:W-:-:S05]  /*9150*/  IADD3 R3, -R9, RZ, RZ ;  /* 0x000000ff09037210 */ /* 0x000fca0007ffe1ff */
[----:B------:R-:W-:Y:S01]  /*9160*/  IMAD R3, R8, R3, R7 ;  /* 0x0000000308037224 */ /* 0x000fe200078e0207 */
[----:B------:R-:W-:Y:S06]  /*9170*/  BRA.DIV UR4, `(.L_x_86) ;  /* 0x0000001204687947 */ /* 0x000fec000b800000 */
[----:B------:R-:W-:-:S13]  /*9180*/  ELECT P6, URZ, PT ;  /* 0x00000000003f782f */ /* 0x000fda00038c0000 */
.L_x_126:
[----:B------:R-:W1:Y:S01]  /*9190*/  LDC R6, c[0x0][0x28c] ;  /* 0x0000a300ff067b82 */ /* 0x000e620000000800 */
[----:B------:R-:W-:Y:S01]  /*91a0*/  BSSY B1, `(.L_x_87) ;  /* 0x000002d000017945 */ /* 0x000fe20003800000 */
[----:B-1----:R-:W-:-:S13]  /*91b0*/  ISETP.GT.AND P3, PT, R6, RZ, P6 ;  /* 0x000000ff0600720c */ /* 0x002fda0003764270 */
[----:B------:R-:W-:Y:S05]  /*91c0*/  @!P3 BRA `(.L_x_88) ;  /* 0x0000000000a8b947 */ /* 0x000fea0003800000 */
[----:B------:R-:W1:Y:S01]  /*91d0*/  S2R R8, SR_CgaCtaId ;  /* 0x0000000000087919 */ /* 0x000e620000008800 */
[----:B------:R-:W-:-:S04]  /*91e0*/  MOV R7, 0x400 ;  /* 0x0000040000077802 */ /* 0x000fc80000000f00 */
[----:B-1----:R-:W-:Y:S02]  /*91f0*/  LEA R10, R8, R7, 0x18 ;  /* 0x00000007080a7211 */ /* 0x002fe400078ec0ff */
[----:B------:R-:W-:Y:S02]  /*9200*/  SHF.L.U32 R7, R0, 0x1f, RZ ;  /* 0x0000001f00077819 */ /* 0x000fe400000006ff */
[----:B------:R-:W-:-:S04]  /*9210*/  LEA R8, R5, R10, 0x3 ;  /* 0x0000000a05087211 */ /* 0x000fc800078e18ff */
[----:B------:R-:W1:Y:S02]  /*9220*/  SYNCS.PHASECHK.TRANS64.TRYWAIT P4, [R8+URZ+0x34428], R7 ;  /* 0x03442807080075a7 */ /* 0x000e64000808017f */
[----:B-1----:R-:W-:Y:S05]  /*9230*/  @!P4 BRA `(.L_x_89) ;  /* 0x000000100058c947 */ /* 0x002fea0003800000 */
.L_x_127:
[----:B------:R-:W-:Y:S01]  /*9240*/  UPRMT UR4, UR19, 0x9910, URZ ;  /* 0x0000991013047896 */ /* 0x000fe2000800003f */
[----:B-1----:R-:W-:-:S03]  /*9250*/  @P2 MOV R7, 0x8000 ;  /* 0x0000800000072802 */ /* 0x002fc60000000f00 */
[----:B------:R-:W-:Y:S01]  /*9260*/  UISETP.NE.AND UP0, UPT, UR4, 0x2, UPT ;  /* 0x000000020400788c */ /* 0x000fe2000bf05270 */
[----:B------:R1:W-:Y:S05]  /*9270*/  @P2 SYNCS.ARRIVE.TRANS64 RZ, [R8+URZ+0x34400], R7 ;  /* 0x0344000708ff29a7 */ /* 0x0003ea000800003f */
[----:B------:R-:W-:-:S13]  /*9280*/  PLOP3.LUT P4, PT, PT, PT, UP0, 0x80, 0x0 ;  /* 0x000000000000781c */ /* 0x000fda0003f8f008 */
[----:B-1----:R-:W-:Y:S05]  /*9290*/  @P4 BRA `(.L_x_90) ;  /* 0x0000000000044947 */ /* 0x002fea0003800000 */
[----:B------:R-:W-:Y:S01]  /*92a0*/  BPT.TRAP 0x1 ;  /* 0x000000040000795c */ /* 0x000fe20000300000 */
.L_x_90:
[----:B------:R-:W-:Y:S05]  /*92b0*/  @P0 BRA `(.L_x_91) ;  /* 0x0000000000040947 */ /* 0x000fea0003800000 */
[----:B------:R-:W-:Y:S01]  /*92c0*/  BPT.TRAP 0x1 ;  /* 0x000000040000795c */ /* 0x000fe20000300000 */
.L_x_91:
[----:B------:R-:W-:Y:S01]  /*92d0*/  LEA R10, R5, R10, 0xf ;  /* 0x0000000a050a7211 */ /* 0x000fe200078e78ff */
[----:B------:R-:W-:Y:S01]  /*92e0*/  UIADD3 UR4, UP0, UR16, 0x1f0, URZ ;  /* 0x000001f010047890 */ /* 0x000fe2000ff1e03f */
[----:B------:R-:W-:Y:S01]  /*92f0*/  R2UR UR9, R8 ;  /* 0x00000000080972ca */ /* 0x000fe200000e0000 */
[----:B------:R-:W-:Y:S01]  /*9300*/  UMOV UR10, URZ ;  /* 0x0000003f000a7c82 */ /* 0x000fe20008000000 */
[----:B------:R-:W-:Y:S01]  /*9310*/  R2UR UR8, R10 ;  /* 0x000000000a0872ca */ /* 0x000fe200000e0000 */
[----:B------:R-:W-:Y:S01]  /*9320*/  UIADD3.X UR5, URZ, UR17, URZ, UP0, !UPT ;  /* 0x000000113f057290 */ /* 0x000fe200087fe43f */
[----:B------:R-:W-:Y:S01]  /*9330*/  R2UR UR12, R2 ;  /* 0x00000000020c72ca */ /* 0x000fe200000e0000 */
[----:B------:R-:W-:Y:S01]  /*9340*/  UMOV UR6, 0x0 ;  /* 0x0000000000067882 */ /* 0x000fe20000000000 */
[----:B------:R-:W-:Y:S01]  /*9350*/  R2UR UR13, R3 ;  /* 0x00000000030d72ca */ /* 0x000fe200000e0000 */
[----:B------:R-:W-:Y:S01]  /*9360*/  UMOV UR7, 0x10000000 ;  /* 0x1000000000077882 */ /* 0x000fe20000000000 */
[----:B------:R-:W-:Y:S01]  /*9370*/  UMOV UR11, URZ ;  /* 0x0000003f000b7c82 */ /* 0x000fe20008000000 */
[----:B------:R-:W-:Y:S01]  /*9380*/  UMOV UR18, 0x40 ;  /* 0x0000004000127882 */ /* 0x000fe20000000000 */
[----:B------:R-:W-:-:S03]  /*9390*/  IADD3 R5, R5, 0x1, RZ ;  /* 0x0000000105057810 */ /* 0x000fc60007ffe0ff */
[----:B------:R-:W-:Y:S01]  /*93a0*/  UIADD3 UR9, UR9, 0x34400, URZ ;  /* 0x0003440009097890 */ /* 0x000fe2000fffe03f */
[C---:B------:R-:W-:Y:S01]  /*93b0*/  ISETP.NE.AND P4, PT, R5.reuse, 0x5, PT ;  /* 0x000000050500780c */ /* 0x040fe20003f85270 */
[----:B------:R-:W-:Y:S02]  /*93c0*/  UIADD3 UR14, UR8, 0x8000, URZ ;  /* 0x00008000080e7890 */ /* 0x000fe4000fffe03f */
[----:B------:R-:W-:Y:S01]  /*93d0*/  UIADD3 UR15, UR8, 0xc000, URZ ;  /* 0x0000c000080f7890 */ /* 0x000fe2000fffe03f */
[----:B------:R-:W-:Y:S02]  /*93e0*/  SEL R7, RZ, 0x1, P4 ;  /* 0x00000001ff077807 */ /* 0x000fe40002000000 */
[----:B------:R-:W-:Y:S02]  /*93f0*/  SEL R5, R5, RZ, P4 ;  /* 0x000000ff05057207 */ /* 0x000fe40002000000 */
[----:B------:R-:W-:Y:S01]  /*9400*/  UMOV UR8, UR14 ;  /* 0x0000000e00087c82 */ /* 0x000fe20008000000 */
[----:B------:R-:W-:Y:S01]  /*9410*/  LOP3.LUT R0, R0, R7, RZ, 0x3c, !PT ;  /* 0x0000000700007212 */ /* 0x000fe200078e3cff */
[----:B------:R1:W-:Y:S02]  /*9420*/  UTMALDG.4D [UR8], [UR4], desc[UR6] ;  /* 0x00000608040075b4 */ /* 0x0003e40008019000 */
[----:B-1----:R-:W-:Y:S01]  /*9430*/  UMOV UR8, UR15 ;  /* 0x0000000f00087c82 */ /* 0x002fe20008000000 */
[----:B------:R-:W-:-:S02]  /*9440*/  UMOV UR10, UR18 ;  /* 0x00000012000a7c82 */ /* 0x000fc40008000000 */
[----:B------:R1:W-:Y:S02]  /*9450*/  UTMALDG.4D [UR8], [UR4], desc[UR6] ;  /* 0x00000608040075b4 */ /* 0x0003e40008019000 */
[----:B-1----:R-:W-:Y:S01]  /*9460*/  NOP ;  /* 0x0000000000007918 */ /* 0x002fe20000000000 */
.L_x_88:
[----:B------:R-:W-:Y:S05]  /*9470*/  BSYNC B1 ;  /* 0x0000000000017941 */ /* 0x000fea0003800000 */
.L_x_87:
        /* <DEDUP_REMOVED lines=10> */
.L_x_93:
[----:B------:R-:W-:Y:S05]  /*9520*/  BSYNC B1 ;  /* 0x0000000000017941 */ /* 0x000fea0003800000 */
.L_x_92:
[----:B------:R-:W-:Y:S01]  /*9530*/  BSSY B1, `(.L_x_95) ;  /* 0x000002e000017945 */ /* 0x000fe20003800000 */
[----:B------:R-:W-:-:S03]  /*9540*/  MOV R9, RZ ;  /* 0x000000ff00097202 */ /* 0x000fc60000000f00 */
        /* <DEDUP_REMOVED lines=8> */
.L_x_128:
[----:B------:R-:W-:Y:S01]  /*95d0*/  UPRMT UR4, UR19, 0x9910, URZ ;  /* 0x0000991013047896 */ /* 0x000fe2000800003f */
[----:B-1----:R-:W-:-:S03]  /*95e0*/  @P2 MOV R8, 0x8000 ;  /* 0x0000800000082802 */ /* 0x002fc60000000f00 */
[----:B------:R-:W-:Y:S01]  /*95f0*/  UISETP.NE.AND UP0, UPT, UR4, 0x2, UPT ;  /* 0x000000020400788c */ /* 0x000fe2000bf05270 */
[----:B------:R1:W-:Y:S05]  /*9600*/  @P2 SYNCS.ARRIVE.TRANS64 RZ, [R7+URZ+0x34400], R8 ;  /* 0x0344000807ff29a7 */ /* 0x0003ea000800003f */
[----:B------:R-:W-:-:S13]  /*9610*/  PLOP3.LUT P3, PT, PT, PT, UP0, 0x80, 0x0 ;  /* 0x000000000000781c */ /* 0x000fda0003f6f008 */
[----:B-1----:R-:W-:Y:S05]  /*9620*/  @P3 BRA `(.L_x_98) ;  /* 0x0000000000043947 */ /* 0x002fea0003800000 */
[----:B------:R-:W-:Y:S01]  /*9630*/  BPT.TRAP 0x1 ;  /* 0x000000040000795c */ /* 0x000fe20000300000 */
.L_x_98:
[----:B------:R-:W-:Y:S05]  /*9640*/  @P0 BRA `(.L_x_99) ;  /* 0x0000000000040947 */ /* 0x000fea0003800000 */
[----:B------:R-:W-:Y:S01]  /*9650*/  BPT.TRAP 0x1 ;  /* 0x000000040000795c */ /* 0x000fe20000300000 */
.L_x_99:
        /* <DEDUP_REMOVED lines=12> */
[----:B------:R-:W-:-:S02]  /*9720*/  IADD3 R5, R5, 0x1, RZ ;  /* 0x0000000105057810 */ /* 0x000fc40007ffe0ff */
[----:B------:R-:W-:Y:S01]  /*9730*/  MOV R9, 0x1 ;  /* 0x0000000100097802 */ /* 0x000fe20000000f00 */
        /* <DEDUP_REMOVED lines=12> */
[----:B--2---:R-:W-:Y:S01]  /*9800*/  NOP ;  /* 0x0000000000007918 */ /* 0x004fe20000000000 */
.L_x_96:
[----:B------:R-:W-:Y:S05]  /*9810*/  BSYNC B1 ;  /* 0x0000000000017941 */ /* 0x000fea0003800000 */
.L_x_95:
[----:B------:R-:W-:-:S13]  /*9820*/  ISETP.GE.AND P3, PT, R6, 0x81, PT ;  /* 0x000000810600780c */ /* 0x000fda0003f66270 */
[----:B------:R-:W-:Y:S05]  /*9830*/  @!P3 BRA `(.L_x_100) ;  /* 0x000000040098b947 */ /* 0x000fea0003800000 */
[----:B------:R-:W-:Y:S01]  /*9840*/  IADD3 R6, R6, 0x7f, RZ ;  /* 0x0000007f06067810 */ /* 0x000fe20007ffe0ff */
[----:B------:R-:W-:Y:S03]  /*9850*/  BSSY B1, `(.L_x_100) ;  /* 0x0000064000017945 */ /* 0x000fe60003800000 */
[----:B-1----:R-:W-:-:S04]  /*9860*/  SHF.R.S32.HI R7, RZ, 0x1f, R6 ;  /* 0x0000001fff077819 */ /* 0x002fc80000011406 */
[----:B------:R-:W-:-:S04]  /*9870*/  LEA.HI R7, R7, R6, RZ, 0x7 ;  /* 0x0000000607077211 */ /* 0x000fc800078f38ff */
[----:B------:R-:W-:-:S04]  /*9880*/  SHF.R.S32.HI R7, RZ, 0x7, R7 ;  /* 0x00000007ff077819 */ /* 0x000fc80000011407 */
[----:B------:R-:W-:-:S07]  /*9890*/  SHF.L.U32 R4, R7, 0x1, RZ ;  /* 0x0000000107047819 */ /* 0x000fce00000006ff */
.L_x_111:
[----:B------:R-:W-:Y:S04]  /*98a0*/  BSSY B2, `(.L_x_101) ;  /* 0x000002c000027945 */ /* 0x000fe80003800000 */
[----:B------:R-:W-:Y:S05]  /*98b0*/  @!P6 BRA `(.L_x_102) ;  /* 0x0000000000a8e947 */ /* 0x000fea0003800000 */
[----:B------:R-:W1:Y:S01]  /*98c0*/  S2R R7, SR_CgaCtaId ;  /* 0x0000000000077919 */ /* 0x000e620000008800 */
[----:B------:R-:W-:Y:S02]  /*98d0*/  MOV R6, 0x400 ;  /* 0x0000040000067802 */ /* 0x000fe40000000f00 */
[----:B------:R-:W-:Y:S02]  /*98e0*/  SHF.L.U32 R8, R0, 0x1f, RZ ;  /* 0x0000001f00087819 */ /* 0x000fe400000006ff */
[----:B-1----:R-:W-:-:S04]  /*98f0*/  LEA R6, R7, R6, 0x18 ;  /* 0x0000000607067211 */ /* 0x002fc800078ec0ff */
[----:B------:R-:W-:-:S04]  /*9900*/  LEA R7, R5, R6, 0x3 ;  /* 0x0000000605077211 */ /* 0x000fc800078e18ff */
[----:B------:R-:W1:Y:S02]  /*9910*/  SYNCS.PHASECHK.TRANS64.TRYWAIT P3, [R7+URZ+0x34428], R8 ;  /* 0x03442808070075a7 */ /* 0x000e64000806017f */
[----:B-1----:R-:W-:Y:S05]  /*9920*/  @!P3 BRA `(.L_x_103) ;  /* 0x0000000800d8b947 */ /* 0x002fea0003800000 */
.L_x_129:
[----:B------:R-:W-:Y:S01]  /*9930*/  UPRMT UR4, UR19, 0x9910, URZ ;  /* 0x0000991013047896 */ /* 0x000fe2000800003f */
[----:B-1----:R-:W-:-:S03]  /*9940*/  @P2 MOV R8, 0x8000 ;  /* 0x0000800000082802 */ /* 0x002fc60000000f00 */
[----:B------:R-:W-:Y:S01]  /*9950*/  UISETP.NE.AND UP0, UPT, UR4, 0x2, UPT ;  /* 0x000000020400788c */ /* 0x000fe2000bf05270 */
[----:B------:R1:W-:Y:S05]  /*9960*/  @P2 SYNCS.ARRIVE.TRANS64 RZ, [R7+URZ+0x34400], R8 ;  /* 0x0344000807ff29a7 */ /* 0x0003ea000800003f */
[----:B------:R-:W-:-:S13]  /*9970*/  PLOP3.LUT P3, PT, PT, PT, UP0, 0x80, 0x0 ;  /* 0x000000000000781c */ /* 0x000fda0003f6f008 */
[----:B-1----:R-:W-:Y:S05]  /*9980*/  @P3 BRA `(.L_x_104) ;  /* 0x0000000000043947 */ /* 0x002fea0003800000 */
[----:B------:R-:W-:Y:S01]  /*9990*/  BPT.TRAP 0x1 ;  /* 0x000000040000795c */ /* 0x000fe20000300000 */
.L_x_104:
[----:B------:R-:W-:Y:S05]  /*99a0*/  @P0 BRA `(.L_x_105) ;  /* 0x0000000000040947 */ /* 0x000fea0003800000 */
[----:B------:R-:W-:Y:S01]  /*99b0*/  BPT.TRAP 0x1 ;  /* 0x000000040000795c */ /* 0x000fe20000300000 */
.L_x_105:
        /* <DEDUP_REMOVED lines=10> */
[----:B------:R-:W-:-:S02]  /*9a60*/  R2UR UR13, R3 ;  /* 0x00000000030d72ca */ /* 0x000fc400000e0000 */
[----:B------:R-:W-:-:S03]  /*9a70*/  IADD3 R5, R5, 0x1, RZ ;  /* 0x0000000105057810 */ /* 0x000fc60007ffe0ff */
[----:B------:R-:W-:Y:S01]  /*9a80*/  UIADD3 UR9, UR9, 0x34400, URZ ;  /* 0x0003440009097890 */ /* 0x000fe2000fffe03f */
[C---:B------:R-:W-:Y:S01]  /*9a90*/  ISETP.NE.AND P3, PT, R5.reuse, 0x5, PT ;  /* 0x000000050500780c */ /* 0x040fe20003f65270 */
[----:B------:R-:W-:Y:S02]  /*9aa0*/  UIADD3 UR8, UR6, 0x8000, URZ ;  /* 0x0000800006087890 */ /* 0x000fe4000fffe03f */
[----:B------:R-:W-:Y:S01]  /*9ab0*/  USHF.L.U32 UR11, UR11, 0x7, URZ ;  /* 0x000000070b0b7899 */ /* 0x000fe2000800063f */
[----:B------:R-:W-:Y:S01]  /*9ac0*/  SEL R7, RZ, 0x1, P3 ;  /* 0x00000001ff077807 */ /* 0x000fe20001800000 */
[----:B------:R-:W-:Y:S01]  /*9ad0*/  UIADD3 UR14, UR6, 0xc000, URZ ;  /* 0x0000c000060e7890 */ /* 0x000fe2000fffe03f */
[----:B------:R-:W-:Y:S02]  /*9ae0*/  SEL R5, R5, RZ, P3 ;  /* 0x000000ff05057207 */ /* 0x000fe40001800000 */
[----:B------:R-:W-:Y:S01]  /*9af0*/  UMOV UR6, 0x0 ;  /* 0x0000000000067882 */ /* 0x000fe20000000000 */
[----:B------:R-:W-:-:S03]  /*9b00*/  LOP3.LUT R0, R0, R7, RZ, 0x3c, !PT ;  /* 0x0000000700007212 */ /* 0x000fc600078e3cff */
[----:B------:R1:W-:Y:S02]  /*9b10*/  UTMALDG.4D [UR8], [UR4], desc[UR6] ;  /* 0x00000608040075b4 */ /* 0x0003e40008019000 */
[----:B-1----:R-:W-:Y:S01]  /*9b20*/  UMOV UR8, UR14 ;  /* 0x0000000e00087c82 */ /* 0x002fe20008000000 */
[----:B------:R-:W-:Y:S02]  /*9b30*/  UMOV UR10, UR15 ;  /* 0x0000000f000a7c82 */ /* 0x000fe40008000000 */
[----:B------:R1:W-:Y:S02]  /*9b40*/  UTMALDG.4D [UR8], [UR4], desc[UR6] ;  /* 0x00000608040075b4 */ /* 0x0003e40008019000 */
[----:B-1----:R-:W-:Y:S01]  /*9b50*/  NOP ;  /* 0x0000000000007918 */ /* 0x002fe20000000000 */
.L_x_102:
[----:B------:R-:W-:Y:S05]  /*9b60*/  BSYNC B2 ;  /* 0x0000000000027941 */ /* 0x000fea0003800000 */
.L_x_101:
[----:B------:R-:W-:Y:S01]  /*9b70*/  ISETP.LT.OR P3, PT, R4, 0x4, !P6 ;  /* 0x000000040400780c */ /* 0x000fe20007761670 */
[----:B------:R-:W-:-:S12]  /*9b80*/  BSSY B2, `(.L_x_106) ;  /* 0x000002d000027945 */ /* 0x000fd80003800000 */
[----:B------:R-:W-:Y:S05]  /*9b90*/  @P3 BRA `(.L_x_107) ;  /* 0x0000000000ac3947 */ /* 0x000fea0003800000 */
[----:B------:R-:W1:Y:S01]  /*9ba0*/  S2R R7, SR_CgaCtaId ;  /* 0x0000000000077919 */ /* 0x000e620000008800 */
[----:B------:R-:W-:Y:S02]  /*9bb0*/  MOV R6, 0x400 ;  /* 0x0000040000067802 */ /* 0x000fe40000000f00 */
[----:B------:R-:W-:Y:S02]  /*9bc0*/  SHF.L.U32 R8, R0, 0x1f, RZ ;  /* 0x0000001f00087819 */ /* 0x000fe400000006ff */
[----:B-1----:R-:W-:-:S04]  /*9bd0*/  LEA R6, R7, R6, 0x18 ;  /* 0x0000000607067211 */ /* 0x002fc800078ec0ff */
[----:B------:R-:W-:-:S04]  /*9be0*/  LEA R7, R5, R6, 0x3 ;  /* 0x0000000605077211 */ /* 0x000fc800078e18ff */
[----:B------:R-:W1:Y:S02]  /*9bf0*/  SYNCS.PHASECHK.TRANS64.TRYWAIT P3, [R7+URZ+0x34428], R8 ;  /* 0x03442808070075a7 */ /* 0x000e64000806017f */
[----:B-1----:R-:W-:Y:S05]  /*9c00*/  @!P3 BRA `(.L_x_108) ;  /* 0x000000080034b947 */ /* 0x002fea0003800000 */
.L_x_130:
[----:B------:R-:W-:Y:S01]  /*9c10*/  UPRMT UR4, UR19, 0x9910, URZ ;  /* 0x0000991013047896 */ /* 0x000fe2000800003f */
[----:B-1----:R-:W-:-:S03]  /*9c20*/  @P1 MOV R8, 0x8000 ;  /* 0x0000800000081802 */ /* 0x002fc60000000f00 */
[----:B------:R-:W-:Y:S01]  /*9c30*/  UISETP.NE.AND UP0, UPT, UR4, 0x2, UPT ;  /* 0x000000020400788c */ /* 0x000fe2000bf05270 */
[----:B------:R1:W-:Y:S05]  /*9c40*/  @P1 SYNCS.ARRIVE.TRANS64 RZ, [R7+URZ+0x34400], R8 ;  /* 0x0344000807ff19a7 */ /* 0x0003ea000800003f */
[----:B------:R-:W-:-:S13]  /*9c50*/  PLOP3.LUT P3, PT, PT, PT, UP0, 0x80, 0x0 ;  /* 0x000000000000781c */ /* 0x000fda0003f6f008 */
[----:B-1----:R-:W-:Y:S05]  /*9c60*/  @P3 BRA `(.L_x_109) ;  /* 0x0000000000043947 */ /* 0x002fea0003800000 */
[----:B------:R-:W-:Y:S01]  /*9c70*/  BPT.TRAP 0x1 ;  /* 0x000000040000795c */ /* 0x000fe20000300000 */
.L_x_109:
[----:B------:R-:W-:Y:S05]  /*9c80*/  @P0 BRA `(.L_x_110) ;  /* 0x0000000000040947 */ /* 0x000fea0003800000 */
[----:B------:R-:W-:Y:S01]  /*9c90*/  BPT.TRAP 0x1 ;  /* 0x000000040000795c */ /* 0x000fe20000300000 */
.L_x_110:
        /* <DEDUP_REMOVED lines=11> */
[----:B------:R-:W-:Y:S02]  /*9d50*/  IADD3 R5, R5, 0x1, RZ ;  /* 0x0000000105057810 */ /* 0x000fe40007ffe0ff */
[----:B------:R-:W-:Y:S01]  /*9d60*/  IADD3 R9, R9, 0x1, RZ ;  /* 0x0000000109097810 */ /* 0x000fe20007ffe0ff */
[----:B------:R-:W-:Y:S01]  /*9d70*/  UIADD3 UR9, UR9, 0x34400, URZ ;  /* 0x0003440009097890 */ /* 0x000fe2000fffe03f */
[C---:B------:R-:W-:Y:S01]  /*9d80*/  ISETP.NE.AND P3, PT, R5.reuse, 0x5, PT ;  /* 0x000000050500780c */ /* 0x040fe20003f65270 */
[----:B------:R-:W-:Y:S02]  /*9d90*/  UIADD3 UR8, UR6, 0x8000, URZ ;  /* 0x0000800006087890 */ /* 0x000fe4000fffe03f */
[----:B------:R-:W-:Y:S01]  /*9da0*/  USHF.L.U32 UR11, UR11, 0x7, URZ ;  /* 0x000000070b0b7899 */ /* 0x000fe2000800063f */
[----:B------:R-:W-:Y:S01]  /*9db0*/  SEL R7, RZ, 0x1, P3 ;  /* 0x00000001ff077807 */ /* 0x000fe20001800000 */
[----:B------:R-:W-:Y:S01]  /*9dc0*/  UIADD3 UR14, UR6, 0xc000, URZ ;  /* 0x0000c000060e7890 */ /* 0x000fe2000fffe03f */
[----:B------:R-:W-:-:S02]  /*9dd0*/  SEL R5, R5, RZ, P3 ;  /* 0x000000ff05057207 */ /* 0x000fc40001800000 */
[----:B------:R-:W-:Y:S01]  /*9de0*/  UMOV UR6, 0x0 ;  /* 0x0000000000067882 */ /* 0x000fe20000000000 */
[----:B------:R-:W-:-:S03]  /*9df0*/  LOP3.LUT R0, R0, R7, RZ, 0x3c, !PT ;  /* 0x0000000700007212 */ /* 0x000fc600078e3cff */
[----:B------:R1:W-:Y:S02]  /*9e00*/  UTMALDG.4D [UR8], [UR4], desc[UR6] ;  /* 0x00000608040075b4 */ /* 0x0003e40008019000 */
[----:B-1----:R-:W-:Y:S01]  /*9e10*/  UMOV UR8, UR14 ;  /* 0x0000000e00087c82 */ /* 0x002fe20008000000 */
[----:B------:R-:W-:Y:S02]  /*9e20*/  UMOV UR10, UR15 ;  /* 0x0000000f000a7c82 */ /* 0x000fe40008000000 */
[----:B------:R1:W-:Y:S02]  /*9e30*/  UTMALDG.4D [UR8], [UR4], desc[UR6] ;  /* 0x00000608040075b4 */ /* 0x0003e40008019000 */
[----:B-1----:R-:W-:Y:S01]  /*9e40*/  NOP ;  /* 0x0000000000007918 */ /* 0x002fe20000000000 */
.L_x_107:
[----:B------:R-:W-:Y:S05]  /*9e50*/  BSYNC B2 ;  /* 0x0000000000027941 */ /* 0x000fea0003800000 */
.L_x_106:
[C---:B------:R-:W-:Y:S02]  /*9e60*/  ISETP.GT.AND P3, PT, R4.reuse, 0x4, PT ;  /* 0x000000040400780c */ /* 0x040fe40003f64270 */
[----:B------:R-:W-:-:S11]  /*9e70*/  IADD3 R4, R4, -0x2, RZ ;  /* 0xfffffffe04047810 */ /* 0x000fd60007ffe0ff */
[----:B------:R-:W-:Y:S05]  /*9e80*/  @P3 BRA `(.L_x_111) ;  /* 0xfffffff800843947 */ /* 0x000fea000383ffff */
[----:B------:R-:W-:Y:S05]  /*9e90*/  BSYNC B1 ;  /* 0x0000000000017941 */ /* 0x000fea0003800000 */
.L_x_100:
[----:B------:R-:W-:Y:S01]  /*9ea0*/  IADD3 R17, R17, UR20, RZ ;  /* 0x0000001411117c10 */ /* 0x000fe2000fffe0ff */
[----:B------:R-:W-:Y:S01]  /*9eb0*/  ULDC UR4, c[0x0][0xa00] ;  /* 0x0002800000047ab9 */ /* 0x000fe20000000800 */
[----:B-1----:R-:W-:Y:S02]  /*9ec0*/  PRMT R4, RZ, 0x7610, R4 ;  /* 0x00007610ff047816 */ /* 0x002fe40000000004 */
[----:B------:R-:W-:-:S13]  /*9ed0*/  ISETP.GE.AND P3, PT, R17, UR4, PT ;  /* 0x0000000411007c0c */ /* 0x000fda000bf66270 */
[----:B------:R-:W-:Y:S05]  /*9ee0*/  @!P3 BRA `(.L_x_112) ;  /* 0xfffffff00040b947 */ /* 0x000fea000383ffff */
[----:B------:R-:W-:Y:S05]  /*9ef0*/  BSYNC B0 ;  /* 0x0000000000007941 */ /* 0x000fea0003800000 */
.L_x_85:
[----:B------:R-:W-:Y:S05]  /*9f00*/  EXIT ;  /* 0x000000000000794d */ /* 0x000fea0003800000 */
.L_x_17:
[----:B-1----:R-:W-:-:S04]  /*9f10*/  MOV R3, UR5 ;  /* 0x0000000500037c02 */ /* 0x002fc80008000f00 */
[----:B------:R1:W2:Y:S03]  /*9f20*/  SYNCS.PHASECHK.TRANS64.TRYWAIT P1, [R3+URZ+0x34450], R0 ;  /* 0x03445000030075a7 */ /* 0x0002a6000802017f */
[----:B--2---:R-:W-:Y:S05]  /*9f30*/  @!P1 NANOSLEEP.SYNCS 0x989680 ;  /* 0x009896800000995d */ /* 0x004fea0003900000 */
[----:B------:R-:W2:Y:S02]  /*9f40*/  @!P1 SYNCS.PHASECHK.TRANS64 P1, [R3+URZ+0x34450], R0 ;  /* 0x03445000030095a7 */ /* 0x000ea4000802007f */
[----:B--2---:R-:W-:Y:S05]  /*9f50*/  @!P1 BRA `(.L_x_17) ;  /* 0xfffffffc00ec9947 */ /* 0x004fea000383ffff */
[----:B------:R-:W-:Y:S05]  /*9f60*/  BRA `(.L_x_113) ;  /* 0xffffff70009c7947 */ /* 0x000fea000383ffff */
.L_x_19:
[----:B-1----:R-:W-:-:S04]  /*9f70*/  MOV R5, UR54 ;  /* 0x0000003600057c02 */ /* 0x002fc80008000f00 */
[----:B------:R1:W2:Y:S03]  /*9f80*/  SYNCS.PHASECHK.TRANS64.TRYWAIT P1, [R5+URZ+0x34400], R0 ;  /* 0x03440000050075a7 */ /* 0x0002a6000802017f */
[----:B--2---:R-:W-:Y:S05]  /*9f90*/  @!P1 NANOSLEEP.SYNCS 0x989680 ;  /* 0x009896800000995d */ /* 0x004fea0003900000 */
[----:B------:R-:W2:Y:S02]  /*9fa0*/  @!P1 SYNCS.PHASECHK.TRANS64 P1, [R5+URZ+0x34400], R0 ;  /* 0x03440000050095a7 */ /* 0x000ea4000802007f */
[----:B--2---:R-:W-:Y:S05]  /*9fb0*/  @!P1 BRA `(.L_x_19) ;  /* 0xfffffffc00ec9947 */ /* 0x004fea000383ffff */
[----:B------:R-:W-:Y:S05]  /*9fc0*/  BRA `(.L_x_114) ;  /* 0xffffff7000b07947 */ /* 0x000fea000383ffff */
.L_x_20:
[----:B-1----:R-:W-:-:S04]  /*9fd0*/  MOV R0, UR4 ;  /* 0x0000000400007c02 */ /* 0x002fc80008000f00 */
[----:B------:R1:W2:Y:S03]  /*9fe0*/  SYNCS.PHASECHK.TRANS64.TRYWAIT P1, [R0+URZ+-0x8], R3 ;  /* 0xfffff803000075a7 */ /* 0x0002a6000802017f */
[----:B--2---:R-:W-:Y:S05]  /*9ff0*/  @!P1 NANOSLEEP.SYNCS 0x989680 ;  /* 0x009896800000995d */ /* 0x004fea0003900000 */
[----:B------:R-:W2:Y:S02]  /*a000*/  @!P1 SYNCS.PHASECHK.TRANS64 P1, [R0+URZ+-0x8], R3 ;  /* 0xfffff803000095a7 */ /* 0x000ea4000802007f */
[----:B--2---:R-:W-:Y:S05]  /*a010*/  @!P1 BRA `(.L_x_20) ;  /* 0xfffffffc00ec9947 */ /* 0x004fea000383ffff */
[----:B------:R-:W-:Y:S05]  /*a020*/  BRA `(.L_x_115) ;  /* 0xffffff7000a07947 */ /* 0x000fea000383ffff */
.L_x_22:
[----:B-1----:R-:W-:-:S04]  /*a030*/  MOV R7, UR6 ;  /* 0x0000000600077c02 */ /* 0x002fc80008000f00 */
[----:B------:R1:W2:Y:S03]  /*a040*/  SYNCS.PHASECHK.TRANS64.TRYWAIT P1, [R7+URZ+0x34400], R6 ;  /* 0x03440006070075a7 */ /* 0x0002a6000802017f */
[----:B--2---:R-:W-:Y:S05]  /*a050*/  @!P1 NANOSLEEP.SYNCS 0x989680 ;  /* 0x009896800000995d */ /* 0x004fea0003900000 */
[----:B------:R-:W2:Y:S02]  /*a060*/  @!P1 SYNCS.PHASECHK.TRANS64 P1, [R7+URZ+0x34400], R6 ;  /* 0x03440006070095a7 */ /* 0x000ea4000802007f */
[----:B--2---:R-:W-:Y:S05]  /*a070*/  @!P1 BRA `(.L_x_22) ;  /* 0xfffffffc00ec9947 */ /* 0x004fea000383ffff */
[----:B------:R-:W-:Y:S05]  /*a080*/  BRA `(.L_x_116) ;  /* 0xffffff9400647947 */ /* 0x000fea000383ffff */
.L_x_27:
[----:B-1----:R-:W-:-:S04]  /*a090*/  MOV R5, UR6 ;  /* 0x0000000600057c02 */ /* 0x002fc80008000f00 */
[----:B------:R1:W2:Y:S03]  /*a0a0*/  SYNCS.PHASECHK.TRANS64.TRYWAIT P2, [R5+URZ+0x34400], R4 ;  /* 0x03440004050075a7 */ /* 0x0002a6000804017f */
[----:B--2---:R-:W-:Y:S05]  /*a0b0*/  @!P2 NANOSLEEP.SYNCS 0x989680 ;  /* 0x009896800000a95d */ /* 0x004fea0003900000 */
[----:B------:R-:W2:Y:S02]  /*a0c0*/  @!P2 SYNCS.PHASECHK.TRANS64 P2, [R5+URZ+0x34400], R4 ;  /* 0x034400040500a5a7 */ /* 0x000ea4000804007f */
[----:B--2---:R-:W-:Y:S05]  /*a0d0*/  @!P2 BRA `(.L_x_27) ;  /* 0xfffffffc00eca947 */ /* 0x004fea000383ffff */
[----:B------:R-:W-:Y:S05]  /*a0e0*/  BRA `(.L_x_117) ;  /* 0xffffff9800787947 */ /* 0x000fea000383ffff */
.L_x_31:
[----:B-1----:R-:W-:-:S04]  /*a0f0*/  MOV R8, UR6 ;  /* 0x0000000600087c02 */ /* 0x002fc80008000f00 */
[----:B------:R1:W2:Y:S03]  /*a100*/  SYNCS.PHASECHK.TRANS64.TRYWAIT P2, [R8+URZ+0x34400], R7 ;  /* 0x03440007080075a7 */ /* 0x0002a6000804017f */
[----:B--2---:R-:W-:Y:S05]  /*a110*/  @!P2 NANOSLEEP.SYNCS 0x989680 ;  /* 0x009896800000a95d */ /* 0x004fea0003900000 */
[----:B------:R-:W2:Y:S02]  /*a120*/  @!P2 SYNCS.PHASECHK.TRANS64 P2, [R8+URZ+0x34400], R7 ;  /* 0x034400070800a5a7 */ /* 0x000ea4000804007f */
[----:B--2---:R-:W-:Y:S05]  /*a130*/  @!P2 BRA `(.L_x_31) ;  /* 0xfffffffc00eca947 */ /* 0x004fea000383ffff */
[----:B------:R-:W-:Y:S05]  /*a140*/  BRA `(.L_x_30) ;  /* 0xffffffc000207947 */ /* 0x000fea000383ffff */
.L_x_51:
[----:B-1----:R-:W-:-:S04]  /*a150*/  MOV R3, UR4 ;  /* 0x0000000400037c02 */ /* 0x002fc80008000f00 */
[----:B------:R1:W2:Y:S03]  /*a160*/  SYNCS.PHASECHK.TRANS64.TRYWAIT P1, [R3+URZ+0x34498], R0 ;  /* 0x03449800030075a7 */ /* 0x0002a6000802017f */
[----:B--2---:R-:W-:Y:S05]  /*a170*/  @!P1 NANOSLEEP.SYNCS 0x989680 ;  /* 0x009896800000995d */ /* 0x004fea0003900000 */
[----:B------:R-:W2:Y:S02]  /*a180*/  @!P1 SYNCS.PHASECHK.TRANS64 P1, [R3+URZ+0x34498], R0 ;  /* 0x03449800030095a7 */ /* 0x000ea4000802007f */
[----:B--2---:R-:W-:Y:S05]  /*a190*/  @!P1 BRA `(.L_x_51) ;  /* 0xfffffffc00ec9947 */ /* 0x004fea000383ffff */
[----:B------:R-:W-:Y:S05]  /*a1a0*/  BRA `(.L_x_118) ;  /* 0xffffffcc00607947 */ /* 0x000fea000383ffff */
.L_x_70:
[----:B------:R-:W-:Y:S01]  /*a1b0*/  BSSY B1, `(.L_x_119) ;  /* 0x0000006000017945 */ /* 0x000fe20003800000 */
[----:B------:R-:W-:-:S07]  /*a1c0*/  MOV R15, 0xffffffff ;  /* 0xffffffff000f7802 */ /* 0x000fce0000000f00 */
[----:B------:R-:W-:Y:S05]  /*a1d0*/  WARPSYNC.COLLECTIVE R15, `(.L_x_120) ;  /* 0x000000000f0c7348 */ /* 0x000fea0003c00000 */
[----:B------:R-:W-:Y:S02]  /*a1e0*/  ELECT P6, UR62, PT ;  /* 0x00000000003e782f */ /* 0x000fe400038c0000 */
[----:B------:R-:W-:Y:S01]  /*a1f0*/  MOV R14, UR62 ;  /* 0x0000003e000e7c02 */ /* 0x000fe20008000f00 */
[----:B------:R-:W-:Y:S10]  /*a200*/  ENDCOLLECTIVE ;  /* 0x000000000000791b */ /* 0x000ff40003800000 */
.L_x_120:
[----:B------:R-:W-:Y:S05]  /*a210*/  BSYNC B1 ;  /* 0x0000000000017941 */ /* 0x000fea0003800000 */
.L_x_119:
[----:B------:R-:W-:Y:S05]  /*a220*/  BRA `(.L_x_121) ;  /* 0xffffffe400807947 */ /* 0x000fea000383ffff */
.L_x_73:
[----:B-1----:R1:W2:Y:S02]  /*a230*/  SYNCS.PHASECHK.TRANS64.TRYWAIT P2, [R7+URZ+0x34460], R6 ;  /* 0x03446006070075a7 */ /* 0x0022a4000804017f */
[----:B--2---:R-:W-:Y:S05]  /*a240*/  @!P2 NANOSLEEP.SYNCS 0x989680 ;  /* 0x009896800000a95d */ /* 0x004fea0003900000 */
[----:B------:R-:W2:Y:S02]  /*a250*/  @!P2 SYNCS.PHASECHK.TRANS64 P2, [R7+URZ+0x34460], R6 ;  /* 0x034460060700a5a7 */ /* 0x000ea4000804007f */
[----:B--2---:R-:W-:Y:S05]  /*a260*/  @!P2 BRA `(.L_x_73) ;  /* 0xfffffffc00f0a947 */ /* 0x004fea000383ffff */
[----:B------:R-:W-:Y:S05]  /*a270*/  BRA `(.L_x_122) ;  /* 0xffffffe400a07947 */ /* 0x000fea000383ffff */
.L_x_78:
[----:B-1----:R1:W2:Y:S02]  /*a280*/  SYNCS.PHASECHK.TRANS64.TRYWAIT P2, [R7+URZ+0x344b0], R4 ;  /* 0x0344b004070075a7 */ /* 0x0022a4000804017f */
[----:B--2---:R-:W-:Y:S05]  /*a290*/  @!P2 NANOSLEEP.SYNCS 0x989680 ;  /* 0x009896800000a95d */ /* 0x004fea0003900000 */
[----:B------:R-:W2:Y:S02]  /*a2a0*/  @!P2 SYNCS.PHASECHK.TRANS64 P2, [R7+URZ+0x344b0], R4 ;  /* 0x0344b0040700a5a7 */ /* 0x000ea4000804007f */
[----:B--2---:R-:W-:Y:S05]  /*a2b0*/  @!P2 BRA `(.L_x_78) ;  /* 0xfffffffc00f0a947 */ /* 0x004fea000383ffff */
[----:B------:R-:W-:Y:S05]  /*a2c0*/  BRA `(.L_x_77) ;  /* 0xffffffe800447947 */ /* 0x000fea000383ffff */
.L_x_81:
[----:B-1----:R1:W2:Y:S02]  /*a2d0*/  SYNCS.PHASECHK.TRANS64.TRYWAIT P2, [R4+URZ+0x34460], R9 ;  /* 0x03446009040075a7 */ /* 0x0022a4000804017f */
[----:B--2---:R-:W-:Y:S05]  /*a2e0*/  @!P2 NANOSLEEP.SYNCS 0x989680 ;  /* 0x009896800000a95d */ /* 0x004fea0003900000 */
[----:B------:R-:W2:Y:S02]  /*a2f0*/  @!P2 SYNCS.PHASECHK.TRANS64 P2, [R4+URZ+0x34460], R9 ;  /* 0x034460090400a5a7 */ /* 0x000ea4000804007f */
[----:B--2---:R-:W-:Y:S05]  /*a300*/  @!P2 BRA `(.L_x_81) ;  /* 0xfffffffc00f0a947 */ /* 0x004fea000383ffff */
[----:B------:R-:W-:Y:S05]  /*a310*/  BRA `(.L_x_123) ;  /* 0xffffffe800587947 */ /* 0x000fea000383ffff */
.L_x_86:
[----:B------:R-:W-:Y:S01]  /*a320*/  BSSY B1, `(.L_x_124) ;  /* 0x0000006000017945 */ /* 0x000fe20003800000 */
[----:B------:R-:W-:-:S07]  /*a330*/  MOV R15, 0xffffffff ;  /* 0xffffffff000f7802 */ /* 0x000fce0000000f00 */
[----:B------:R-:W-:Y:S05]  /*a340*/  WARPSYNC.COLLECTIVE R15, `(.L_x_125) ;  /* 0x000000000f0c7348 */ /* 0x000fea0003c00000 */
[----:B------:R-:W-:Y:S02]  /*a350*/  ELECT P6, UR62, PT ;  /* 0x00000000003e782f */ /* 0x000fe400038c0000 */
[----:B------:R-:W-:Y:S01]  /*a360*/  MOV R14, UR62 ;  /* 0x0000003e000e7c02 */ /* 0x000fe20008000f00 */
[----:B------:R-:W-:Y:S10]  /*a370*/  ENDCOLLECTIVE ;  /* 0x000000000000791b */ /* 0x000ff40003800000 */
.L_x_125:
[----:B------:R-:W-:Y:S05]  /*a380*/  BSYNC B1 ;  /* 0x0000000000017941 */ /* 0x000fea0003800000 */
.L_x_124:
[----:B------:R-:W-:Y:S05]  /*a390*/  BRA `(.L_x_126) ;  /* 0xffffffec007c7947 */ /* 0x000fea000383ffff */
.L_x_89:
[----:B-1----:R1:W2:Y:S02]  /*a3a0*/  SYNCS.PHASECHK.TRANS64.TRYWAIT P4, [R8+URZ+0x34428], R7 ;  /* 0x03442807080075a7 */ /* 0x0022a4000808017f */
[----:B--2---:R-:W-:Y:S05]  /*a3b0*/  @!P4 NANOSLEEP.SYNCS 0x989680 ;  /* 0x009896800000c95d */ /* 0x004fea0003900000 */
[----:B------:R-:W2:Y:S02]  /*a3c0*/  @!P4 SYNCS.PHASECHK.TRANS64 P4, [R8+URZ+0x34428], R7 ;  /* 0x034428070800c5a7 */ /* 0x000ea4000808007f */
[----:B--2---:R-:W-:Y:S05]  /*a3d0*/  @!P4 BRA `(.L_x_89) ;  /* 0xfffffffc00f0c947 */ /* 0x004fea000383ffff */
[----:B------:R-:W-:Y:S05]  /*a3e0*/  BRA `(.L_x_127) ;  /* 0xffffffec00947947 */ /* 0x000fea000383ffff */
.L_x_94:
[----:B-1----:R1:W2:Y:S02]  /*a3f0*/  SYNCS.PHASECHK.TRANS64.TRYWAIT P4, [R4+URZ+0x344b0], R7 ;  /* 0x0344b007040075a7 */ /* 0x0022a4000808017f */
[----:B--2---:R-:W-:Y:S05]  /*a400*/  @!P4 NANOSLEEP.SYNCS 0x989680 ;  /* 0x009896800000c95d */ /* 0x004fea0003900000 */
[----:B------:R-:W2:Y:S02]  /*a410*/  @!P4 SYNCS.PHASECHK.TRANS64 P4, [R4+URZ+0x344b0], R7 ;  /* 0x0344b0070400c5a7 */ /* 0x000ea4000808007f */
[----:B--2---:R-:W-:Y:S05]  /*a420*/  @!P4 BRA `(.L_x_94) ;  /* 0xfffffffc00f0c947 */ /* 0x004fea000383ffff */
[----:B------:R-:W-:Y:S05]  /*a430*/  BRA `(.L_x_93) ;  /* 0xfffffff000387947 */ /* 0x000fea000383ffff */
.L_x_97:
[----:B-1----:R1:W2:Y:S02]  /*a440*/  SYNCS.PHASECHK.TRANS64.TRYWAIT P3, [R7+URZ+0x34428], R8 ;  /* 0x03442808070075a7 */ /* 0x0022a4000806017f */
[----:B--2---:R-:W-:Y:S05]  /*a450*/  @!P3 NANOSLEEP.SYNCS 0x989680 ;  /* 0x009896800000b95d */ /* 0x004fea0003900000 */
[----:B------:R-:W2:Y:S02]  /*a460*/  @!P3 SYNCS.PHASECHK.TRANS64 P3, [R7+URZ+0x34428], R8 ;  /* 0x034428080700b5a7 */ /* 0x000ea4000806007f */
[----:B--2---:R-:W-:Y:S05]  /*a470*/  @!P3 BRA `(.L_x_97) ;  /* 0xfffffffc00f0b947 */ /* 0x004fea000383ffff */
[----:B------:R-:W-:Y:S05]  /*a480*/  BRA `(.L_x_128) ;  /* 0xfffffff000507947 */ /* 0x000fea000383ffff */
.L_x_103:
[----:B-1----:R1:W2:Y:S02]  /*a490*/  SYNCS.PHASECHK.TRANS64.TRYWAIT P3, [R7+URZ+0x34428], R8 ;  /* 0x03442808070075a7 */ /* 0x0022a4000806017f */
[----:B--2---:R-:W-:Y:S05]  /*a4a0*/  @!P3 NANOSLEEP.SYNCS 0x989680 ;  /* 0x009896800000b95d */ /* 0x004fea0003900000 */
[----:B------:R-:W2:Y:S02]  /*a4b0*/  @!P3 SYNCS.PHASECHK.TRANS64 P3, [R7+URZ+0x34428], R8 ;  /* 0x034428080700b5a7 */ /* 0x000ea4000806007f */
[----:B--2---:R-:W-:Y:S05]  /*a4c0*/  @!P3 BRA `(.L_x_103) ;  /* 0xfffffffc00f0b947 */ /* 0x004fea000383ffff */
[----:B------:R-:W-:Y:S05]  /*a4d0*/  BRA `(.L_x_129) ;  /* 0xfffffff400147947 */ /* 0x000fea000383ffff */
.L_x_108:
[----:B-1----:R1:W2:Y:S02]  /*a4e0*/  SYNCS.PHASECHK.TRANS64.TRYWAIT P3, [R7+URZ+0x34428], R8 ;  /* 0x03442808070075a7 */ /* 0x0022a4000806017f */
[----:B--2---:R-:W-:Y:S05]  /*a4f0*/  @!P3 NANOSLEEP.SYNCS 0x989680 ;  /* 0x009896800000b95d */ /* 0x004fea0003900000 */
[----:B------:R-:W2:Y:S02]  /*a500*/  @!P3 SYNCS.PHASECHK.TRANS64 P3, [R7+URZ+0x34428], R8 ;  /* 0x034428080700b5a7 */ /* 0x000ea4000806007f */
[----:B--2---:R-:W-:Y:S05]  /*a510*/  @!P3 BRA `(.L_x_108) ;  /* 0xfffffffc00f0b947 */ /* 0x004fea000383ffff */
[----:B------:R-:W-:Y:S05]  /*a520*/  BRA `(.L_x_130) ;  /* 0xfffffff400b87947 */ /* 0x000fea000383ffff */
        .weak           $__internal_0_$__cuda_sm20_rcp_rn_f32_slowpath
        .type           $__internal_0_$__cuda_sm20_rcp_rn_f32_slowpath,@function
        .size           $__internal_0_$__cuda_sm20_rcp_rn_f32_slowpath,(.L_x_136 - $__internal_0_$__cuda_sm20_rcp_rn_f32_slowpath)
$__internal_0_$__cuda_sm20_rcp_rn_f32_slowpath:
[----:B------:R-:W-:Y:S01]  /*a530*/  SHF.L.U32 R0, R3, 0x1, RZ ;  /* 0x0000000103007819 */ /* 0x000fe200000006ff */
[----:B------:R-:W-:Y:S03]  /*a540*/  BSSY B2, `(.L_x_131) ;  /* 0x0000030000027945 */ /* 0x000fe60003800000 */
[----:B------:R-:W-:-:S04]  /*a550*/  SHF.R.U32.HI R21, RZ, 0x18, R0 ;  /* 0x00000018ff157819 */ /* 0x000fc80000011600 */
[----:B------:R-:W-:-:S13]  /*a560*/  ISETP.NE.U32.AND P0, PT, R21, RZ, PT ;  /* 0x000000ff1500720c */ /* 0x000fda0003f05070 */
[----:B------:R-:W-:Y:S05]  /*a570*/  @P0 BRA `(.L_x_132) ;  /* 0x0000000000280947 */ /* 0x000fea0003800000 */
[----:B------:R-:W-:-:S04]  /*a580*/  SHF.L.U32 R0, R3, 0x1, RZ ;  /* 0x0000000103007819 */ /* 0x000fc800000006ff */
[----:B------:R-:W-:-:S13]  /*a590*/  ISETP.NE.AND P0, PT, R0, RZ, PT ;  /* 0x000000ff0000720c */ /* 0x000fda0003f05270 */
[----:B------:R-:W-:Y:S01]  /*a5a0*/  @P0 FFMA R7, R3, 1.84467440737095516160e+19, RZ ;  /* 0x5f80000003070823 */ /* 0x000fe200000000ff */
[----:B------:R-:W-:Y:S08]  /*a5b0*/  @!P0 MUFU.RCP R6, R3 ;  /* 0x0000000300068308 */ /* 0x000ff00000001000 */
[----:B------:R-:W1:Y:S02]  /*a5c0*/  @P0 MUFU.RCP R0, R7 ;  /* 0x0000000700000308 */ /* 0x000e640000001000 */
[----:B-1----:R-:W-:-:S04]  /*a5d0*/  @P0 FFMA R12, R7, R0, -1 ;  /* 0xbf800000070c0423 */ /* 0x002fc80000000000 */
[----:B------:R-:W-:-:S04]  /*a5e0*/  @P0 FADD.FTZ R13, -R12, -RZ ;  /* 0x800000ff0c0d0221 */ /* 0x000fc80000010100 */
[----:B------:R-:W-:-:S04]  /*a5f0*/  @P0 FFMA R0, R0, R13, R0 ;  /* 0x0000000d00000223 */ /* 0x000fc80000000000 */
[----:B------:R-:W-:Y:S01]  /*a600*/  @P0 FFMA R6, R0, 1.84467440737095516160e+19, RZ ;  /* 0x5f80000000060823 */ /* 0x000fe200000000ff */
[----:B------:R-:W-:Y:S06]  /*a610*/  BRA `(.L_x_133) ;  /* 0x0000000000887947 */ /* 0x000fec0003800000 */
.L_x_132:
[----:B------:R-:W-:-:S04]  /*a620*/  IADD3 R22, R21, -0xfd, RZ ;  /* 0xffffff0315167810 */ /* 0x000fc80007ffe0ff */
[----:B------:R-:W-:-:S13]  /*a630*/  ISETP.GT.U32.AND P0, PT, R22, 0x1, PT ;  /* 0x000000011600780c */ /* 0x000fda0003f04070 */
[----:B------:R-:W-:Y:S05]  /*a640*/  @P0 BRA `(.L_x_134) ;  /* 0x0000000000780947 */ /* 0x000fea0003800000 */
[----:B------:R-:W-:Y:S02]  /*a650*/  LOP3.LUT R0, R3, 0x7fffff, RZ, 0xc0, !PT ;  /* 0x007fffff03007812 */ /* 0x000fe400078ec0ff */
[----:B------:R-:W-:Y:S02]  /*a660*/  MOV R13, 0x3 ;  /* 0x00000003000d7802 */ /* 0x000fe40000000f00 */
[----:B------:R-:W-:Y:S02]  /*a670*/  LOP3.LUT R0, R0, 0x3f800000, RZ, 0xfc, !PT ;  /* 0x3f80000000007812 */ /* 0x000fe400078efcff */
[----:B------:R-:W-:Y:S02]  /*a680*/  SHF.L.U32 R13, R13, R22, RZ ;  /* 0x000000160d0d7219 */ /* 0x000fe400000006ff */
[----:B------:R-:W1:Y:S02]  /*a690*/  MUFU.RCP R7, R0 ;  /* 0x0000000000077308 */ /* 0x000e640000001000 */
[----:B-1----:R-:W-:-:S04]  /*a6a0*/  FFMA R6, R0, R7, -1 ;  /* 0xbf80000000067423 */ /* 0x002fc80000000007 */
[----:B------:R-:W-:-:S04]  /*a6b0*/  FADD.FTZ R6, -R6, -RZ ;  /* 0x800000ff06067221 */ /* 0x000fc80000010100 */
[CCC-:B------:R-:W-:Y:S01]  /*a6c0*/  FFMA.RM R12, R7.reuse, R6.reuse, R7.reuse ;  /* 0x00000006070c7223 */ /* 0x1c0fe20000004007 */
[----:B------:R-:W-:-:S04]  /*a6d0*/  FFMA.RP R7, R7, R6, R7 ;  /* 0x0000000607077223 */ /* 0x000fc80000008007 */
[C---:B------:R-:W-:Y:S02]  /*a6e0*/  LOP3.LUT R6, R12.reuse, 0x7fffff, RZ, 0xc0, !PT ;  /* 0x007fffff0c067812 */ /* 0x040fe400078ec0ff */
[----:B------:R-:W-:Y:S02]  /*a6f0*/  FSETP.NEU.FTZ.AND P0, PT, R12, R7, PT ;  /* 0x000000070c00720b */ /* 0x000fe40003f1d000 */
[----:B------:R-:W-:Y:S02]  /*a700*/  LOP3.LUT R6, R6, 0x800000, RZ, 0xfc, !PT ;  /* 0x0080000006067812 */ /* 0x000fe400078efcff */
[----:B------:R-:W-:Y:S02]  /*a710*/  SEL R7, RZ, 0xffffffff, !P0 ;  /* 0xffffffffff077807 */ /* 0x000fe40004000000 */
[----:B------:R-:W-:Y:S02]  /*a720*/  LOP3.LUT R13, R13, R6, RZ, 0xc0, !PT ;  /* 0x000000060d0d7212 */ /* 0x000fe400078ec0ff */
[----:B------:R-:W-:-:S02]  /*a730*/  IADD3 R7, -R7, RZ, RZ ;  /* 0x000000ff07077210 */ /* 0x000fc40007ffe1ff */
[-C--:B------:R-:W-:Y:S02]  /*a740*/  SHF.R.U32.HI R13, RZ, R22.reuse, R13 ;  /* 0x00000016ff0d7219 */ /* 0x080fe4000001160d */
[----:B------:R-:W-:Y:S02]  /*a750*/  LOP3.LUT P1, RZ, R7, R22, R6, 0xf8, !PT ;  /* 0x0000001607ff7212 */ /* 0x000fe4000782f806 */
[C---:B------:R-:W-:Y:S02]  /*a760*/  LOP3.LUT P0, RZ, R13.reuse, 0x1, RZ, 0xc0, !PT ;  /* 0x000000010dff7812 */ /* 0x040fe4000780c0ff */
[----:B------:R-:W-:Y:S02]  /*a770*/  LOP3.LUT P2, RZ, R13, 0x2, RZ, 0xc0, !PT ;  /* 0x000000020dff7812 */ /* 0x000fe4000784c0ff */
[----:B------:R-:W-:Y:S02]  /*a780*/  IADD3 R7, R21, -0xfc, RZ ;  /* 0xffffff0415077810 */ /* 0x000fe40007ffe0ff */
[----:B------:R-:W-:-:S02]  /*a790*/  PLOP3.LUT P0, PT, P0, P1, P2, 0xe0, 0x0 ;  /* 0x000000000000781c */ /* 0x000fc40000703c20 */
[----:B------:R-:W-:Y:S02]  /*a7a0*/  LOP3.LUT P1, RZ, R3, 0x7fffff, RZ, 0xc0, !PT ;  /* 0x007fffff03ff7812 */ /* 0x000fe4000782c0ff */
[----:B------:R-:W-:Y:S02]  /*a7b0*/  SEL R0, RZ, 0x1, !P0 ;  /* 0x00000001ff007807 */ /* 0x000fe40004000000 */
[----:B------:R-:W-:Y:S02]  /*a7c0*/  SHF.R.U32.HI R6, RZ, R7, R6 ;  /* 0x00000007ff067219 */ /* 0x000fe40000011606 */
[----:B------:R-:W-:-:S04]  /*a7d0*/  IADD3 R0, -R0, RZ, RZ ;  /* 0x000000ff00007210 */ /* 0x000fc80007ffe1ff */
[----:B------:R-:W-:-:S13]  /*a7e0*/  ISETP.GE.AND P0, PT, R0, RZ, PT ;  /* 0x000000ff0000720c */ /* 0x000fda0003f06270 */
[----:B------:R-:W-:-:S04]  /*a7f0*/  @!P0 IADD3 R6, R6, 0x1, RZ ;  /* 0x0000000106068810 */ /* 0x000fc80007ffe0ff */
[----:B------:R-:W-:-:S04]  /*a800*/  @!P1 SHF.L.U32 R6, R6, 0x1, RZ ;  /* 0x0000000106069819 */ /* 0x000fc800000006ff */
[----:B------:R-:W-:Y:S01]  /*a810*/  LOP3.LUT R6, R6, 0x80000000, R3, 0xf8, !PT ;  /* 0x8000000006067812 */ /* 0x000fe200078ef803 */
[----:B------:R-:W-:Y:S06]  /*a820*/  BRA `(.L_x_133) ;  /* 0x0000000000047947 */ /* 0x000fec0003800000 */
.L_x_134:
[----:B------:R1:W2:Y:S02]  /*a830*/  MUFU.RCP R6, R3 ;  /* 0x0000000300067308 */ /* 0x0002a40000001000 */
.L_x_133:
[----:B------:R-:W-:Y:S05]  /*a840*/  BSYNC B2 ;  /* 0x0000000000027941 */ /* 0x000fea0003800000 */
.L_x_131:
[----:B--2---:R-:W-:Y:S02]  /*a850*/  MOV R0, R6 ;  /* 0x0000000600007202 */ /* 0x004fe40000000f00 */
[----:B------:R-:W-:Y:S02]  /*a860*/  MOV R6, R14 ;  /* 0x0000000e00067202 */ /* 0x000fe40000000f00 */
[----:B------:R-:W-:-:S04]  /*a870*/  MOV R7, 0x0 ;  /* 0x0000000000077802 */ /* 0x000fc80000000f00 */
[----:B-1----:R-:W-:Y:S05]  /*a880*/  RET.REL.NODEC R6 `(_ZN7cutlass13device_kernelINS_4fmha6kernel28FmhaKernelTmaWarpSpecializedINS1_10collective30FmhaMainloopTmaWarpSpecializedINS_10bfloat16_tEffN4cute5tupleIJNS7_1CILi128EEESA_SA_EEENS8_IJiNS9_ILi1EEENS8_IJiiEEEEEESE_SE_NS4_13DefaultFusionEJNS2_6OptionILNS2_3TagE0ENS9_ILb1EEEEENSG_ILSH_2ESI_EEEEENS4_15FmhaFwdEpilogueIS6_fNS8_IJNS9_ILi64EEESA_SA_EEEEENS2_23PersistentTileSchedulerEJSJ_SK_EEEEEvNT_6ParamsE) ;  /* 0xffffff5406dc7950 */ /* 0x002fea0003c3ffff */
.L_x_135:
[----:B------:R-:W-:-:S00]  /*a890*/  BRA `(.L_x_135) ;  /* 0xfffffffc00fc7947 */ /* 0x000fc0000383ffff */
[----:B------:R-:W-:-:S00]  /*a8a0*/  NOP ;  /* 0x0000000000007918 */ /* 0x000fc00000000000 */
        /* <DEDUP_REMOVED lines=13> */
.L_x_136:


//--------------------- .nv.global.init           --------------------------
	.section	.nv.global.init,"aw",@progbits
.nv.global.init:
	.type		$str$24,@object
	.size		$str$24,($str$25 - $str$24)
$str$24:
        /*0000*/ 	.byte	0x28, 0x61, 0x64, 0x64, 0x72, 0x65, 0x73, 0x73, 0x20, 0x26, 0x20, 0x6d, 0x61, 0x73, 0x6b, 0x29
        /*0010*/ 	.byte	0x20, 0x3d, 0x3d, 0x20, 0x30, 0x00
	.type		$str$25,@object
	.size		$str$25,(__unnamed_1 - $str$25)
$str$25:
        /*0016*/ 	.byte	0x2f, 0x74, 0x6d, 0x70, 0x2f, 0x63, 0x75, 0x74, 0x6c, 0x61, 0x73, 0x73, 0x5f, 0x73, 0x77, 0x65
        /*0026*/ 	.byte	0x65, 0x70, 0x5f, 0x73, 0x72, 0x63, 0x2f, 0x69, 0x6e, 0x63, 0x6c, 0x75, 0x64, 0x65, 0x2f, 0x63
        /*0036*/ 	.byte	0x75, 0x74, 0x65, 0x2f, 0x70, 0x6f, 0x69, 0x6e, 0x74, 0x65, 0x72, 0x5f, 0x66, 0x6c, 0x61, 0x67
        /*0046*/ 	.byte	0x67, 0x65, 0x64, 0x2e, 0x68, 0x70, 0x70, 0x00
	.type		__unnamed_1,@object
	.size		__unnamed_1,(__unnamed_2 - __unnamed_1)
__unnamed_1:
        /*004e*/ 	.byte	0x61, 0x75, 0x74, 0x6f, 0x20, 0x63, 0x75, 0x74, 0x65, 0x3a, 0x3a, 0x61, 0x73, 0x5f, 0x70, 0x6f
        /* <DEDUP_REMOVED lines=27> */
        /*020e*/ 	.byte	0x32, 0x30, 0x34, 0x38, 0x3e, 0x3e, 0x3e, 0x3e, 0x3e, 0x5d, 0x00
	.type		__unnamed_2,@object
	.size		__unnamed_2,(.L_1 - __unnamed_2)
__unnamed_2:
        /* <DEDUP_REMOVED lines=29> */
.L_1:


//--------------------- .nv.shared._ZN7cutlass13device_kernelINS_4fmha6kernel28FmhaKernelTmaWarpSpecializedINS1_10collective30FmhaMainloopTmaWarpSpecializedINS_10bfloat16_tEffN4cute5tupleIJNS7_1CILi128EEESA_SA_EEENS8_IJiNS9_ILi1EEENS8_IJiiEEEEEESE_SE_NS4_13DefaultFusionEJNS2_6OptionILNS2_3TagE0ENS9_ILb1EEEEENSG_ILSH_2ESI_EEEEENS4_15FmhaFwdEpilogueIS6_fNS8_IJNS9_ILi64EEESA_SA_EEEEENS2_23PersistentTileSchedulerEJSJ_SK_EEEEEvNT_6ParamsE --------------------------
	.section	.nv.shared._ZN7cutlass13device_kernelINS_4fmha6kernel28FmhaKernelTmaWarpSpecializedINS1_10collective30FmhaMainloopTmaWarpSpecializedINS_10bfloat16_tEffN4cute5tupleIJNS7_1CILi128EEESA_SA_EEENS8_IJiNS9_ILi1EEENS8_IJiiEEEEEESE_SE_NS4_13DefaultFusionEJNS2_6OptionILNS2_3TagE0ENS9_ILb1EEEEENSG_ILSH_2ESI_EEEEENS4_15FmhaFwdEpilogueIS6_fNS8_IJNS9_ILi64EEESA_SA_EEEEENS2_23PersistentTileSchedulerEJSJ_SK_EEEEEvNT_6ParamsE,"aw",@nobits
	.sectionflags	@""
	.align	16
	.zero		1024


//--------------------- .nv.shared.reserved.0     --------------------------
	.section	.nv.shared.reserved.0,"aw",@nobits
	.weak		__nv_reservedSMEM_offset_0_alias
	.size		__nv_reservedSMEM_offset_0_alias, 0, 0
	.other		__nv_reservedSMEM_offset_0_alias,@"STO_CUDA_RESERVED_SHARED STV_DEFAULT"
__nv_reservedSMEM_offset_0_alias:
	.zero		0


//--------------------- .nv.global                --------------------------
	.section	.nv.global,"aw",@nobits
.nv.global:
	.type		_ZN39_INTERNAL_d0f08b51_4_k_cu_c0176521_31724cute1_E,@object
	.size		_ZN39_INTERNAL_d0f08b51_4_k_cu_c0176521_31724cute1_E,(_ZN39_INTERNAL_d0f08b51_4_k_cu_c0176521_31724cuda3std3__45__cpo6cbeginE - _ZN39_INTERNAL_d0f08b51_4_k_cu_c0176521_31724cute1_E)
_ZN39_INTERNAL_d0f08b51_4_k_cu_c0176521_31724cute1_E:
	.zero		1
	.type		_ZN39_INTERNAL_d0f08b51_4_k_cu_c0176521_31724cuda3std3__45__cpo6cbeginE,@object
	.size		_ZN39_INTERNAL_d0f08b51_4_k_cu_c0176521_31724cuda3std3__45__cpo6cbeginE,(_ZN39_INTERNAL_d0f08b51_4_k_cu_c0176521_31724cuda3std3__48in_placeE - _ZN39_INTERNAL_d0f08b51_4_k_cu_c0176521_31724cuda3std3__45__cpo6cbeginE)
_ZN39_INTERNAL_d0f08b51_4_k_cu_c0176521_31724cuda3std3__45__cpo6cbeginE:
	.zero		1
	.type		_ZN39_INTERNAL_d0f08b51_4_k_cu_c0176521_31724cuda3std3__48in_placeE,@object
	.size		_ZN39_INTERNAL_d0f08b51_4_k_cu_c0176521_31724cuda3std3__48in_placeE,(_ZN39_INTERNAL_d0f08b51_4_k_cu_c0176521_31724cuda3std6ranges3__45__cpo9iter_moveE - _ZN39_INTERNAL_d0f08b51_4_k_cu_c0176521_31724cuda3std3__48in_placeE)
_ZN39_INTERNAL_d0f08b51_4_k_cu_c0176521_31724cuda3std3__48in_placeE:
	.zero		1
	.type		_ZN39_INTERNAL_d0f08b51_4_k_cu_c0176521_31724cuda3std6ranges3__45__cpo9iter_moveE,@object
	.size		_ZN39_INTERNAL_d0f08b51_4_k_cu_c0176521_31724cuda3std6ranges3__45__cpo9iter_moveE,(_ZN39_INTERNAL_d0f08b51_4_k_cu_c0176521_31724cuda3std3__45__cpo5beginE - _ZN39_INTERNAL_d0f08b51_4_k_cu_c0176521_31724cuda3std6ranges3__45__cpo9iter_moveE)
_ZN39_INTERNAL_d0f08b51_4_k_cu_c0176521_31724cuda3std6ranges3__45__cpo9iter_moveE:
	.zero		1
	.type		_ZN39_INTERNAL_d0f08b51_4_k_cu_c0176521_31724cuda3std3__45__cpo5beginE,@object
	.size		_ZN39_INTERNAL_d0f08b51_4_k_cu_c0176521_31724cuda3std3__45__cpo5beginE,(_ZN39_INTERNAL_d0f08b51_4_k_cu_c0176521_31724cuda3std3__441_GLOBAL__N__d0f08b51_4_k_cu_c0176521_31726ignoreE - _ZN39_INTERNAL_d0f08b51_4_k_cu_c0176521_31724cuda3std3__45__cpo5beginE)
_ZN39_INTERNAL_d0f08b51_4_k_cu_c0176521_31724cuda3std3__45__cpo5beginE:
	.zero		1
	.type		_ZN39_INTERNAL_d0f08b51_4_k_cu_c0176521_31724cuda3std3__441_GLOBAL__N__d0f08b51_4_k_cu_c0176521_31726ignoreE,@object
	.size		_ZN39_INTERNAL_d0f08b51_4_k_cu_c0176521_31724cuda3std3__441_GLOBAL__N__d0f08b51_4_k_cu_c0176521_31726ignoreE,(_ZN39_INTERNAL_d0f08b51_4_k_cu_c0176521_31724cute7productE - _ZN39_INTERNAL_d0f08b51_4_k_cu_c0176521_31724cuda3std3__441_GLOBAL__N__d0f08b51_4_k_cu_c0176521_31726ignoreE)
_ZN39_INTERNAL_d0f08b51_4_k_cu_c0176521_31724cuda3std3__441_GLOBAL__N__d0f08b51_4_k_cu_c0176521_31726ignoreE:
	.zero		1
	.type		_ZN39_INTERNAL_d0f08b51_4_k_cu_c0176521_31724cute7productE,@object
	.size		_ZN39_INTERNAL_d0f08b51_4_k_cu_c0176521_31724cute7productE,(_ZN39_INTERNAL_d0f08b51_4_k_cu_c0176521_31724cuda3std3__45__cpo3endE - _ZN39_INTERNAL_d0f08b51_4_k_cu_c0176521_31724cute7productE)
_ZN39_INTERNAL_d0f08b51_4_k_cu_c0176521_31724cute7productE:
	.zero		1
	.type		_ZN39_INTERNAL_d0f08b51_4_k_cu_c0176521_31724cuda3std3__45__cpo3endE,@object
	.size		_ZN39_INTERNAL_d0f08b51_4_k_cu_c0176521_31724cuda3std3__45__cpo3endE,(_ZN39_INTERNAL_d0f08b51_4_k_cu_c0176521_31724cuda3std3__419piecewise_constructE - _ZN39_INTERNAL_d0f08b51_4_k_cu_c0176521_31724cuda3std3__45__cpo3endE)
_ZN39_INTERNAL_d0f08b51_4_k_cu_c0176521_31724cuda3std3__45__cpo3endE:
	.zero		1
	.type		_ZN39_INTERNAL_d0f08b51_4_k_cu_c0176521_31724cuda3std3__419piecewise_constructE,@object
	.size		_ZN39_INTERNAL_d0f08b51_4_k_cu_c0176521_31724cuda3std3__419piecewise_constructE,(_ZN39_INTERNAL_d0f08b51_4_k_cu_c0176521_31724cuda3std3__45__cpo4cendE - _ZN39_INTERNAL_d0f08b51_4_k_cu_c0176521_31724cuda3std3__419piecewise_constructE)
_ZN39_INTERNAL_d0f08b51_4_k_cu_c0176521_31724cuda3std3__419piecewise_constructE:
	.zero		1
	.type		_ZN39_INTERNAL_d0f08b51_4_k_cu_c0176521_31724cuda3std3__45__cpo4cendE,@object
	.size		_ZN39_INTERNAL_d0f08b51_4_k_cu_c0176521_31724cuda3std3__45__cpo4cendE,(_ZN39_INTERNAL_d0f08b51_4_k_cu_c0176521_31724cuda3std6ranges3__45__cpo4swapE - _ZN39_INTERNAL_d0f08b51_4_k_cu_c0176521_31724cuda3std3__45__cpo4cendE)
_ZN39_INTERNAL_d0f08b51_4_k_cu_c0176521_31724cuda3std3__45__cpo4cendE:
	.zero		1
	.type		_ZN39_INTERNAL_d0f08b51_4_k_cu_c0176521_31724cuda3std6ranges3__45__cpo4swapE,@object
	.size		_ZN39_INTERNAL_d0f08b51_4_k_cu_c0176521_31724cuda3std6ranges3__45__cpo4swapE,(.L_9 - _ZN39_INTERNAL_d0f08b51_4_k_cu_c0176521_31724cuda3std6ranges3__45__cpo4swapE)
_ZN39_INTERNAL_d0f08b51_4_k_cu_c0176521_31724cuda3std6ranges3__45__cpo4swapE:
	.zero		1
.L_9:


//--------------------- .nv.constant0._ZN7cutlass13device_kernelINS_4fmha6kernel28FmhaKernelTmaWarpSpecializedINS1_10collective30FmhaMainloopTmaWarpSpecializedINS_10bfloat16_tEffN4cute5tupleIJNS7_1CILi128EEESA_SA_EEENS8_IJiNS9_ILi1EEENS8_IJiiEEEEEESE_SE_NS4_13DefaultFusionEJNS2_6OptionILNS2_3TagE0ENS9_ILb1EEEEENSG_ILSH_2ESI_EEEEENS4_15FmhaFwdEpilogueIS6_fNS8_IJNS9_ILi64EEESA_SA_EEEEENS2_23PersistentTileSchedulerEJSJ_SK_EEEEEvNT_6ParamsE --------------------------
	.section	.nv.constant0._ZN7cutlass13device_kernelINS_4fmha6kernel28FmhaKernelTmaWarpSpecializedINS1_10collective30FmhaMainloopTmaWarpSpecializedINS_10bfloat16_tEffN4cute5tupleIJNS7_1CILi128EEESA_SA_EEENS8_IJiNS9_ILi1EEENS8_IJiiEEEEEESE_SE_NS4_13DefaultFusionEJNS2_6OptionILNS2_3TagE0ENS9_ILb1EEEEENSG_ILSH_2ESI_EEEEENS4_15FmhaFwdEpilogueIS6_fNS8_IJNS9_ILi64EEESA_SA_EEEEENS2_23PersistentTileSchedulerEJSJ_SK_EEEEEvNT_6ParamsE,"a",@progbits
	.sectionflags	@""
	.align	4
.nv.constant0._ZN7cutlass13device_kernelINS_4fmha6kernel28FmhaKernelTmaWarpSpecializedINS1_10collective30FmhaMainloopTmaWarpSpecializedINS_10bfloat16_tEffN4cute5tupleIJNS7_1CILi128EEESA_SA_EEENS8_IJiNS9_ILi1EEENS8_IJiiEEEEEESE_SE_NS4_13DefaultFusionEJNS2_6OptionILNS2_3TagE0ENS9_ILb1EEEEENSG_ILSH_2ESI_EEEEENS4_15FmhaFwdEpilogueIS6_fNS8_IJNS9_ILi64EEESA_SA_EEEEENS2_23PersistentTileSchedulerEJSJ_SK_EEEEEvNT_6ParamsE:
	.zero		2688


//--------------------- SYMBOLS --------------------------

	.type		.nv.reservedSmem.offset0,@object
	.size		.nv.reservedSmem.offset0,0x4
	.type		__assertfail,@function
